//
// Generated by NVIDIA NVVM Compiler
//
// Compiler Build ID: CL-36424714
// Cuda compilation tools, release 13.0, V13.0.88
// Based on NVVM 20.0.0
//

.version 9.0
.target sm_100
.address_size 64

	// .globl	_Z7computefififffffffff
.extern .func  (.param .b32 func_retval0) vprintf
(
	.param .b64 vprintf_param_0,
	.param .b64 vprintf_param_1
)
;
.global .align 1 .b8 $str[7] = {37, 46, 49, 55, 103, 10};

.visible .entry _Z7computefififffffffff(
	.param .f32 _Z7computefififffffffff_param_0,
	.param .u32 _Z7computefififffffffff_param_1,
	.param .f32 _Z7computefififffffffff_param_2,
	.param .u32 _Z7computefififffffffff_param_3,
	.param .f32 _Z7computefififffffffff_param_4,
	.param .f32 _Z7computefififffffffff_param_5,
	.param .f32 _Z7computefififffffffff_param_6,
	.param .f32 _Z7computefififffffffff_param_7,
	.param .f32 _Z7computefififffffffff_param_8,
	.param .f32 _Z7computefififffffffff_param_9,
	.param .f32 _Z7computefififffffffff_param_10,
	.param .f32 _Z7computefififffffffff_param_11,
	.param .f32 _Z7computefififffffffff_param_12
)
{
	.local .align 8 .b8 	__local_depot0[8];
	.reg .b64 	%SP;
	.reg .b64 	%SPL;
	.reg .pred 	%p<56>;
	.reg .b32 	%r<28>;
	.reg .b32 	%f<277>;
	.reg .b64 	%rd<5>;
	.reg .b64 	%fd<2>;

	mov.u64 	%SPL, __local_depot0;
	cvta.local.u64 	%SP, %SPL;
	ld.param.f32 	%f269, [_Z7computefififffffffff_param_0];
	ld.param.u32 	%r15, [_Z7computefififffffffff_param_1];
	ld.param.f32 	%f41, [_Z7computefififffffffff_param_2];
	ld.param.u32 	%r16, [_Z7computefififffffffff_param_3];
	ld.param.f32 	%f42, [_Z7computefififffffffff_param_4];
	ld.param.f32 	%f43, [_Z7computefififffffffff_param_5];
	ld.param.f32 	%f44, [_Z7computefififffffffff_param_6];
	ld.param.f32 	%f45, [_Z7computefififffffffff_param_7];
	ld.param.f32 	%f46, [_Z7computefififffffffff_param_8];
	ld.param.f32 	%f47, [_Z7computefififffffffff_param_12];
	setp.lt.s32 	%p1, %r15, 1;
	@%p1 bra 	$L__BB0_29;
	add.f32 	%f48, %f41, 0f0000000C;
	mov.f32 	%f49, 0f7BADE956;
	div.rn.f32 	%f50, %f49, %f48;
	mov.f32 	%f51, 0f800004B4;
	div.rn.f32 	%f52, %f51, %f50;
	add.f32 	%f53, %f52, 0f00000000;
	abs.f32 	%f54, %f53;
	fma.rn.f32 	%f55, %f54, 0fBF000000, 0f3F000000;
	rsqrt.approx.ftz.f32 	%f56, %f55;
	mul.f32 	%f57, %f55, %f56;
	mul.f32 	%f58, %f56, 0fBF000000;
	fma.rn.f32 	%f59, %f57, %f58, 0f3F000000;
	fma.rn.f32 	%f60, %f57, %f59, %f57;
	setp.eq.f32 	%p2, %f54, 0f3F800000;
	selp.f32 	%f61, 0f00000000, %f60, %p2;
	setp.gt.f32 	%p3, %f54, 0f3F0F5C29;
	selp.f32 	%f62, %f61, %f54, %p3;
	copysign.f32 	%f63, %f53, %f62;
	mul.f32 	%f64, %f63, %f63;
	fma.rn.f32 	%f65, %f64, 0f3D10ECEF, 0f3C8B1ABB;
	fma.rn.f32 	%f66, %f65, %f64, 0f3CFC028C;
	fma.rn.f32 	%f67, %f66, %f64, 0f3D372139;
	fma.rn.f32 	%f68, %f67, %f64, 0f3D9993DB;
	fma.rn.f32 	%f69, %f68, %f64, 0f3E2AAAC6;
	mul.f32 	%f70, %f64, %f69;
	fma.rn.f32 	%f71, %f70, %f63, %f63;
	neg.f32 	%f72, %f71;
	selp.f32 	%f73, %f71, %f72, %p3;
	fma.rn.f32 	%f74, 0f3F6EE581, 0f3FD774EB, %f73;
	setp.gt.f32 	%p4, %f53, 0f3F0F5C29;
	selp.f32 	%f75, %f71, %f74, %p4;
	add.f32 	%f76, %f75, %f75;
	selp.f32 	%f1, %f76, %f75, %p3;
	mov.f32 	%f77, 0f80000000;
	div.rn.f32 	%f78, %f77, 0f80000000;
	add.f32 	%f79, %f78, 0f7847A4B8;
	abs.f32 	%f80, %f79;
	abs.f32 	%f81, %f1;
	setp.gt.f32 	%p5, %f81, %f80;
	selp.f32 	%f2, %f81, %f80, %p5;
	selp.f32 	%f82, %f80, %f81, %p5;
	div.rn.f32 	%f83, %f82, %f2;
	mul.f32 	%f84, %f83, %f83;
	fma.rn.f32 	%f85, %f84, 0f3B33710B, 0fBC807748;
	fma.rn.f32 	%f86, %f85, %f84, 0f3D2CDAB2;
	fma.rn.f32 	%f87, %f86, %f84, 0fBD992D10;
	fma.rn.f32 	%f88, %f87, %f84, 0f3DD9EA6C;
	fma.rn.f32 	%f89, %f88, %f84, 0fBE117CB1;
	fma.rn.f32 	%f90, %f89, %f84, 0f3E4CBCE0;
	fma.rn.f32 	%f91, %f90, %f84, 0fBEAAAA7D;
	mul.f32 	%f92, %f84, %f91;
	fma.rn.f32 	%f93, %f92, %f83, %f83;
	neg.f32 	%f94, %f93;
	fma.rn.f32 	%f95, 0f3F6EE581, 0f3FD774EB, %f94;
	selp.f32 	%f96, %f95, %f93, %p5;
	selp.f32 	%f97, 0f3F6EE581, 0f3FEEE581, %p5;
	selp.f32 	%f98, %f93, %f94, %p5;
	mov.b32 	%r17, %f79;
	fma.rn.f32 	%f99, %f97, 0f3FD774EB, %f98;
	setp.lt.s32 	%p6, %r17, 0;
	selp.f32 	%f100, %f99, %f96, %p6;
	add.f32 	%f3, %f80, %f81;
	setp.eq.f32 	%p7, %f80, %f81;
	selp.f32 	%f101, 0f4016CBE4, 0f3F490FDB, %p6;
	selp.f32 	%f4, %f101, %f100, %p7;
	selp.f32 	%f5, 0f40490FDB, 0f00000000, %p6;
	abs.f32 	%f6, %f3;
	div.rn.f32 	%f102, %f43, 0f78444A71;
	add.f32 	%f103, %f42, %f102;
	sub.f32 	%f104, %f103, %f44;
	cvt.rpi.f32.f32 	%f105, %f104;
	mov.f32 	%f106, 0f02768E14;
	div.rn.f32 	%f7, %f106, %f105;
	mov.f32 	%f107, 0f3FB8AA3B;
	mov.f32 	%f108, 0f05BF65F0;
	mul.rn.f32 	%f109, %f108, %f107;
	cvt.rzi.f32.f32 	%f110, %f109;
	abs.f32 	%f111, %f110;
	setp.gt.f32 	%p8, %f111, 0f42FC0000;
	mov.f32 	%f112, 0f42FC0000;
	copysign.f32 	%f113, %f110, %f112;
	selp.f32 	%f114, %f113, %f110, %p8;
	fma.rn.f32 	%f115, %f114, 0fBF317218, 0f05BF65F0;
	fma.rn.f32 	%f116, %f114, 0f3102E308, %f115;
	mul.f32 	%f8, %f116, 0f3FB8AA3B;
	add.f32 	%f117, %f114, 0f4B40007D;
	mov.b32 	%r18, %f117;
	shl.b32 	%r19, %r18, 23;
	mov.b32 	%f9, %r19;
	sub.f32 	%f10, %f45, %f46;
	mov.f32 	%f118, 0f40800000;
	mov.f32 	%f119, 0fF9CA44D4;
	mul.rn.f32 	%f120, %f119, %f118;
	mov.f32 	%f121, 0f3F800000;
	mul.rn.f32 	%f122, %f120, %f121;
	mul.rn.f32 	%f123, %f122, %f121;
	mul.rn.f32 	%f11, %f123, %f121;
	abs.f32 	%f12, %f11;
	fma.rn.f32 	%f13, %f12, 0fBF000000, 0f3F000000;
	setp.lt.s32 	%p9, %r16, 1;
	mul.f32 	%f124, %f47, 0f05B25701;
	div.rn.f32 	%f14, %f124, 0f203EAD67;
	@%p9 bra 	$L__BB0_8;
	and.b32  	%r1, %r15, 3;
	setp.lt.u32 	%p43, %r15, 4;
	@%p43 bra 	$L__BB0_5;
	setp.nan.f32 	%p44, %f6, %f6;
	setp.eq.f32 	%p45, %f2, 0f00000000;
	selp.f32 	%f256, %f5, %f4, %p45;
	copysign.f32 	%f257, %f1, %f256;
	selp.f32 	%f15, %f3, %f257, %p44;
	and.b32  	%r21, %r15, 2147483644;
	neg.s32 	%r24, %r21;
$L__BB0_4:
	setp.ltu.f32 	%p46, %f269, %f15;
	selp.f32 	%f258, %f269, %f14, %p46;
	setp.ltu.f32 	%p47, %f258, %f15;
	selp.f32 	%f259, %f258, %f14, %p47;
	setp.ltu.f32 	%p48, %f259, %f15;
	selp.f32 	%f260, %f259, %f14, %p48;
	setp.ltu.f32 	%p49, %f260, %f15;
	selp.f32 	%f269, %f260, %f14, %p49;
	add.s32 	%r24, %r24, 4;
	setp.ne.s32 	%p50, %r24, 0;
	@%p50 bra 	$L__BB0_4;
$L__BB0_5:
	setp.eq.s32 	%p51, %r1, 0;
	@%p51 bra 	$L__BB0_29;
	setp.nan.f32 	%p52, %f6, %f6;
	setp.eq.f32 	%p53, %f2, 0f00000000;
	selp.f32 	%f261, %f5, %f4, %p53;
	copysign.f32 	%f262, %f1, %f261;
	selp.f32 	%f20, %f3, %f262, %p52;
	neg.s32 	%r25, %r1;
$L__BB0_7:
	.pragma "nounroll";
	setp.ltu.f32 	%p54, %f269, %f20;
	selp.f32 	%f269, %f269, %f14, %p54;
	add.s32 	%r25, %r25, 1;
	setp.eq.s32 	%p55, %r25, 0;
	@%p55 bra 	$L__BB0_29;
	bra.uni 	$L__BB0_7;
$L__BB0_8:
	and.b32  	%r8, %r15, 3;
	setp.lt.u32 	%p10, %r15, 4;
	@%p10 bra 	$L__BB0_23;
	setp.nan.f32 	%p11, %f6, %f6;
	setp.eq.f32 	%p12, %f2, 0f00000000;
	selp.f32 	%f126, %f5, %f4, %p12;
	copysign.f32 	%f127, %f1, %f126;
	selp.f32 	%f23, %f3, %f127, %p11;
	and.b32  	%r20, %r15, 2147483644;
	neg.s32 	%r26, %r20;
$L__BB0_10:
	setp.ltu.f32 	%p13, %f269, %f23;
	@%p13 bra 	$L__BB0_13;
	ex2.approx.ftz.f32 	%f128, %f8;
	mul.f32 	%f129, %f128, %f9;
	mov.f32 	%f130, 0f3E000000;
	div.approx.ftz.f32 	%f131, %f130, %f129;
	fma.rn.f32 	%f132, %f129, 0f40000000, %f131;
	setp.neu.f32 	%p14, %f7, %f132;
	mov.f32 	%f269, %f7;
	@%p14 bra 	$L__BB0_13;
	setp.gt.f32 	%p15, %f12, 0f3F0F5C29;
	setp.eq.f32 	%p16, %f12, 0f3F800000;
	rsqrt.approx.ftz.f32 	%f133, %f13;
	mul.f32 	%f134, %f13, %f133;
	mul.f32 	%f135, %f133, 0f3F000000;
	neg.f32 	%f136, %f134;
	fma.rn.f32 	%f137, %f136, %f135, 0f3F000000;
	fma.rn.f32 	%f138, %f134, %f137, %f134;
	selp.f32 	%f139, 0f00000000, %f138, %p16;
	selp.f32 	%f140, %f139, %f12, %p15;
	mul.f32 	%f141, %f140, %f140;
	fma.rn.f32 	%f142, %f141, 0f3D4DD2F7, 0f3C99CA97;
	fma.rn.f32 	%f143, %f142, %f141, 0f3D3F90E8;
	fma.rn.f32 	%f144, %f143, %f141, 0f3D993CCF;
	fma.rn.f32 	%f145, %f144, %f141, 0f3E2AAC04;
	mul.f32 	%f146, %f141, %f145;
	fma.rn.f32 	%f147, %f146, %f140, %f140;
	mul.f32 	%f148, %f147, 0fC0000000;
	fma.rn.f32 	%f149, 0f3F6EE581, 0f3FD774EB, %f148;
	selp.f32 	%f150, %f149, %f147, %p15;
	setp.num.f32 	%p17, %f150, %f150;
	copysign.f32 	%f151, %f11, %f150;
	selp.f32 	%f152, %f151, %f150, %p17;
	sub.f32 	%f269, %f10, %f152;
$L__BB0_13:
	setp.ltu.f32 	%p18, %f269, %f23;
	@%p18 bra 	$L__BB0_16;
	ex2.approx.ftz.f32 	%f153, %f8;
	mul.f32 	%f154, %f153, %f9;
	mov.f32 	%f155, 0f3E000000;
	div.approx.ftz.f32 	%f156, %f155, %f154;
	fma.rn.f32 	%f157, %f154, 0f40000000, %f156;
	setp.neu.f32 	%p19, %f7, %f157;
	mov.f32 	%f269, %f7;
	@%p19 bra 	$L__BB0_16;
	setp.gt.f32 	%p20, %f12, 0f3F0F5C29;
	setp.eq.f32 	%p21, %f12, 0f3F800000;
	rsqrt.approx.ftz.f32 	%f158, %f13;
	mul.f32 	%f159, %f13, %f158;
	mul.f32 	%f160, %f158, 0f3F000000;
	neg.f32 	%f161, %f159;
	fma.rn.f32 	%f162, %f161, %f160, 0f3F000000;
	fma.rn.f32 	%f163, %f159, %f162, %f159;
	selp.f32 	%f164, 0f00000000, %f163, %p21;
	selp.f32 	%f165, %f164, %f12, %p20;
	mul.f32 	%f166, %f165, %f165;
	fma.rn.f32 	%f167, %f166, 0f3D4DD2F7, 0f3C99CA97;
	fma.rn.f32 	%f168, %f167, %f166, 0f3D3F90E8;
	fma.rn.f32 	%f169, %f168, %f166, 0f3D993CCF;
	fma.rn.f32 	%f170, %f169, %f166, 0f3E2AAC04;
	mul.f32 	%f171, %f166, %f170;
	fma.rn.f32 	%f172, %f171, %f165, %f165;
	mul.f32 	%f173, %f172, 0fC0000000;
	fma.rn.f32 	%f174, 0f3F6EE581, 0f3FD774EB, %f173;
	selp.f32 	%f175, %f174, %f172, %p20;
	setp.num.f32 	%p22, %f175, %f175;
	copysign.f32 	%f176, %f11, %f175;
	selp.f32 	%f177, %f176, %f175, %p22;
	sub.f32 	%f269, %f10, %f177;
$L__BB0_16:
	setp.ltu.f32 	%p23, %f269, %f23;
	@%p23 bra 	$L__BB0_19;
	ex2.approx.ftz.f32 	%f178, %f8;
	mul.f32 	%f179, %f178, %f9;
	mov.f32 	%f180, 0f3E000000;
	div.approx.ftz.f32 	%f181, %f180, %f179;
	fma.rn.f32 	%f182, %f179, 0f40000000, %f181;
	setp.neu.f32 	%p24, %f7, %f182;
	mov.f32 	%f269, %f7;
	@%p24 bra 	$L__BB0_19;
	setp.gt.f32 	%p25, %f12, 0f3F0F5C29;
	setp.eq.f32 	%p26, %f12, 0f3F800000;
	rsqrt.approx.ftz.f32 	%f183, %f13;
	mul.f32 	%f184, %f13, %f183;
	mul.f32 	%f185, %f183, 0f3F000000;
	neg.f32 	%f186, %f184;
	fma.rn.f32 	%f187, %f186, %f185, 0f3F000000;
	fma.rn.f32 	%f188, %f184, %f187, %f184;
	selp.f32 	%f189, 0f00000000, %f188, %p26;
	selp.f32 	%f190, %f189, %f12, %p25;
	mul.f32 	%f191, %f190, %f190;
	fma.rn.f32 	%f192, %f191, 0f3D4DD2F7, 0f3C99CA97;
	fma.rn.f32 	%f193, %f192, %f191, 0f3D3F90E8;
	fma.rn.f32 	%f194, %f193, %f191, 0f3D993CCF;
	fma.rn.f32 	%f195, %f194, %f191, 0f3E2AAC04;
	mul.f32 	%f196, %f191, %f195;
	fma.rn.f32 	%f197, %f196, %f190, %f190;
	mul.f32 	%f198, %f197, 0fC0000000;
	fma.rn.f32 	%f199, 0f3F6EE581, 0f3FD774EB, %f198;
	selp.f32 	%f200, %f199, %f197, %p25;
	setp.num.f32 	%p27, %f200, %f200;
	copysign.f32 	%f201, %f11, %f200;
	selp.f32 	%f202, %f201, %f200, %p27;
	sub.f32 	%f269, %f10, %f202;
$L__BB0_19:
	setp.ltu.f32 	%p28, %f269, %f23;
	@%p28 bra 	$L__BB0_22;
	ex2.approx.ftz.f32 	%f203, %f8;
	mul.f32 	%f204, %f203, %f9;
	mov.f32 	%f205, 0f3E000000;
	div.approx.ftz.f32 	%f206, %f205, %f204;
	fma.rn.f32 	%f207, %f204, 0f40000000, %f206;
	setp.neu.f32 	%p29, %f7, %f207;
	mov.f32 	%f269, %f7;
	@%p29 bra 	$L__BB0_22;
	setp.gt.f32 	%p30, %f12, 0f3F0F5C29;
	setp.eq.f32 	%p31, %f12, 0f3F800000;
	rsqrt.approx.ftz.f32 	%f208, %f13;
	mul.f32 	%f209, %f13, %f208;
	mul.f32 	%f210, %f208, 0f3F000000;
	neg.f32 	%f211, %f209;
	fma.rn.f32 	%f212, %f211, %f210, 0f3F000000;
	fma.rn.f32 	%f213, %f209, %f212, %f209;
	selp.f32 	%f214, 0f00000000, %f213, %p31;
	selp.f32 	%f215, %f214, %f12, %p30;
	mul.f32 	%f216, %f215, %f215;
	fma.rn.f32 	%f217, %f216, 0f3D4DD2F7, 0f3C99CA97;
	fma.rn.f32 	%f218, %f217, %f216, 0f3D3F90E8;
	fma.rn.f32 	%f219, %f218, %f216, 0f3D993CCF;
	fma.rn.f32 	%f220, %f219, %f216, 0f3E2AAC04;
	mul.f32 	%f221, %f216, %f220;
	fma.rn.f32 	%f222, %f221, %f215, %f215;
	mul.f32 	%f223, %f222, 0fC0000000;
	fma.rn.f32 	%f224, 0f3F6EE581, 0f3FD774EB, %f223;
	selp.f32 	%f225, %f224, %f222, %p30;
	setp.num.f32 	%p32, %f225, %f225;
	copysign.f32 	%f226, %f11, %f225;
	selp.f32 	%f227, %f226, %f225, %p32;
	sub.f32 	%f269, %f10, %f227;
$L__BB0_22:
	add.s32 	%r26, %r26, 4;
	setp.ne.s32 	%p33, %r26, 0;
	@%p33 bra 	$L__BB0_10;
$L__BB0_23:
	setp.eq.s32 	%p34, %r8, 0;
	@%p34 bra 	$L__BB0_29;
	setp.nan.f32 	%p35, %f6, %f6;
	setp.eq.f32 	%p36, %f2, 0f00000000;
	selp.f32 	%f228, %f5, %f4, %p36;
	copysign.f32 	%f229, %f1, %f228;
	selp.f32 	%f35, %f3, %f229, %p35;
	neg.s32 	%r27, %r8;
$L__BB0_25:
	.pragma "nounroll";
	setp.ltu.f32 	%p37, %f269, %f35;
	@%p37 bra 	$L__BB0_28;
	ex2.approx.ftz.f32 	%f230, %f8;
	mul.f32 	%f231, %f230, %f9;
	mov.f32 	%f232, 0f3E000000;
	div.approx.ftz.f32 	%f233, %f232, %f231;
	fma.rn.f32 	%f234, %f231, 0f40000000, %f233;
	setp.neu.f32 	%p38, %f7, %f234;
	mov.f32 	%f269, %f7;
	@%p38 bra 	$L__BB0_28;
	setp.gt.f32 	%p39, %f12, 0f3F0F5C29;
	setp.eq.f32 	%p40, %f12, 0f3F800000;
	rsqrt.approx.ftz.f32 	%f235, %f13;
	mul.f32 	%f236, %f13, %f235;
	mul.f32 	%f237, %f235, 0f3F000000;
	neg.f32 	%f238, %f236;
	fma.rn.f32 	%f239, %f238, %f237, 0f3F000000;
	fma.rn.f32 	%f240, %f236, %f239, %f236;
	selp.f32 	%f241, 0f00000000, %f240, %p40;
	selp.f32 	%f242, %f241, %f12, %p39;
	mul.f32 	%f243, %f242, %f242;
	fma.rn.f32 	%f244, %f243, 0f3D4DD2F7, 0f3C99CA97;
	fma.rn.f32 	%f245, %f244, %f243, 0f3D3F90E8;
	fma.rn.f32 	%f246, %f245, %f243, 0f3D993CCF;
	fma.rn.f32 	%f247, %f246, %f243, 0f3E2AAC04;
	mul.f32 	%f248, %f243, %f247;
	fma.rn.f32 	%f249, %f248, %f242, %f242;
	mul.f32 	%f250, %f249, 0fC0000000;
	fma.rn.f32 	%f251, 0f3F6EE581, 0f3FD774EB, %f250;
	selp.f32 	%f252, %f251, %f249, %p39;
	setp.num.f32 	%p41, %f252, %f252;
	copysign.f32 	%f253, %f11, %f252;
	selp.f32 	%f254, %f253, %f252, %p41;
	sub.f32 	%f269, %f10, %f254;
$L__BB0_28:
	add.s32 	%r27, %r27, 1;
	setp.ne.s32 	%p42, %r27, 0;
	@%p42 bra 	$L__BB0_25;
$L__BB0_29:
	add.u64 	%rd1, %SP, 0;
	add.u64 	%rd2, %SPL, 0;
	cvt.f64.f32 	%fd1, %f269;
	st.local.f64 	[%rd2], %fd1;
	mov.u64 	%rd3, $str;
	cvta.global.u64 	%rd4, %rd3;
	{ // callseq 0, 0
	.param .b64 param0;
	st.param.b64 	[param0], %rd4;
	.param .b64 param1;
	st.param.b64 	[param1], %rd1;
	.param .b32 retval0;
	call.uni (retval0), 
	vprintf, 
	(
	param0, 
	param1
	);
	ld.param.b32 	%r22, [retval0];
	} // callseq 0
	ret;

}


// ===== COMPILED SASS (sm_100) =====

	.target	sm_100

	.elftype	@"ET_EXEC"


//--------------------- .note.nv.tkinfo           --------------------------
	.section	.note.nv.tkinfo,"",@"SHT_NOTE"
	.sectionflags	@"SHF_NOTE_NV_TKINFO"
	.tkinfo
        /*0018*/ 	.word	0x00000002
        /*0030*/ 	.string	""
        /*0030*/ 	.string	"ptxas"
        /*0030*/ 	.string	"Cuda compilation tools, release 13.0, V13.0.88"
        /*0030*/ 	.string	"Build cuda_13.0.r13.0/compiler.36424714_0"
        /*0030*/ 	.string	"-arch sm_100 -m 64 "



//--------------------- .note.nv.cuinfo           --------------------------
	.section	.note.nv.cuinfo,"",@"SHT_NOTE"
	.sectionflags	@"SHF_NOTE_NV_CUINFO"
        /*0018*/ 	.short	0x0002
        /*001a*/ 	.short	0x0064
        /*001c*/ 	.short	0x0082
	.zero		2


//--------------------- .nv.info                  --------------------------
	.section	.nv.info,"",@"SHT_CUDA_INFO"
	.align	4


	//----- nvinfo : EIATTR_REGCOUNT
	.align		4
        /*0000*/ 	.byte	0x04, 0x2f
        /*0002*/ 	.short	(.L_2 - .L_1)
	.align		4
.L_1:
        /*0004*/ 	.word	index@(_Z7computefififffffffff)
        /*0008*/ 	.word	0x00000018


	//----- nvinfo : EIATTR_FRAME_SIZE
	.align		4
.L_2:
        /*000c*/ 	.byte	0x04, 0x11
        /*000e*/ 	.short	(.L_4 - .L_3)
	.align		4
.L_3:
        /*0010*/ 	.word	index@($__internal_0_$__cuda_sm3x_div_rn_noftz_f32_slowpath)
        /*0014*/ 	.word	0x00000008


	//----- nvinfo : EIATTR_FRAME_SIZE
	.align		4
.L_4:
        /*0018*/ 	.byte	0x04, 0x11
        /*001a*/ 	.short	(.L_6 - .L_5)
	.align		4
.L_5:
        /*001c*/ 	.word	index@(_Z7computefififffffffff)
        /*0020*/ 	.word	0x00000008


	//----- nvinfo : EIATTR_MIN_STACK_SIZE
	.align		4
.L_6:
        /*0024*/ 	.byte	0x04, 0x12
        /*0026*/ 	.short	(.L_8 - .L_7)
	.align		4
.L_7:
        /*0028*/ 	.word	index@(_Z7computefififffffffff)
        /*002c*/ 	.word	0x00000008
.L_8:


//--------------------- .nv.compat                --------------------------
	.section	.nv.compat,"",@"SHT_CUDA_COMPAT_INFO"
	.align	4
        /*0000*/ 	.byte	0x02, 0x09, 0x00, 0x00, 0x02, 0x02, 0x01, 0x00, 0x02, 0x05, 0x05, 0x00, 0x03, 0x07, 0x01, 0x01
        /*0010*/ 	.byte	0x02, 0x03, 0x00, 0x00, 0x02, 0x06, 0x01, 0x00, 0x04, 0x0b, 0x08, 0x00, 0x01, 0x00, 0x00, 0x00
        /*0020*/ 	.byte	0x00, 0x00, 0x00, 0x00


//--------------------- .nv.info._Z7computefififffffffff --------------------------
	.section	.nv.info._Z7computefififffffffff,"",@"SHT_CUDA_INFO"
	.sectionflags	@""
	.align	4


	//----- nvinfo : EIATTR_CUDA_API_VERSION
	.align		4
        /*0000*/ 	.byte	0x04, 0x37
        /*0002*/ 	.short	(.L_10 - .L_9)
.L_9:
        /*0004*/ 	.word	0x00000082


	//----- nvinfo : EIATTR_KPARAM_INFO
	.align		4
.L_10:
        /*0008*/ 	.byte	0x04, 0x17
        /*000a*/ 	.short	(.L_12 - .L_11)
.L_11:
        /*000c*/ 	.word	0x00000000
        /*0010*/ 	.short	0x000c
        /*0012*/ 	.short	0x0030
        /*0014*/ 	.byte	0x00, 0xf0, 0x11, 0x00


	//----- nvinfo : EIATTR_KPARAM_INFO
	.align		4
.L_12:
        /*0018*/ 	.byte	0x04, 0x17
        /*001a*/ 	.short	(.L_14 - .L_13)
.L_13:
        /*001c*/ 	.word	0x00000000
        /*0020*/ 	.short	0x000b
        /*0022*/ 	.short	0x002c
        /*0024*/ 	.byte	0x00, 0xf0, 0x11, 0x00


	//----- nvinfo : EIATTR_KPARAM_INFO
	.align		4
.L_14:
        /*0028*/ 	.byte	0x04, 0x17
        /*002a*/ 	.short	(.L_16 - .L_15)
.L_15:
        /*002c*/ 	.word	0x00000000
        /*0030*/ 	.short	0x000a
        /*0032*/ 	.short	0x0028
        /*0034*/ 	.byte	0x00, 0xf0, 0x11, 0x00


	//----- nvinfo : EIATTR_KPARAM_INFO
	.align		4
.L_16:
        /*0038*/ 	.byte	0x04, 0x17
        /*003a*/ 	.short	(.L_18 - .L_17)
.L_17:
        /*003c*/ 	.word	0x00000000
        /*0040*/ 	.short	0x0009
        /*0042*/ 	.short	0x0024
        /*0044*/ 	.byte	0x00, 0xf0, 0x11, 0x00


	//----- nvinfo : EIATTR_KPARAM_INFO
	.align		4
.L_18:
        /*0048*/ 	.byte	0x04, 0x17
        /*004a*/ 	.short	(.L_20 - .L_19)
.L_19:
        /*004c*/ 	.word	0x00000000
        /*0050*/ 	.short	0x0008
        /*0052*/ 	.short	0x0020
        /*0054*/ 	.byte	0x00, 0xf0, 0x11, 0x00


	//----- nvinfo : EIATTR_KPARAM_INFO
	.align		4
.L_20:
        /*0058*/ 	.byte	0x04, 0x17
        /*005a*/ 	.short	(.L_22 - .L_21)
.L_21:
        /*005c*/ 	.word	0x00000000
        /*0060*/ 	.short	0x0007
        /*0062*/ 	.short	0x001c
        /*0064*/ 	.byte	0x00, 0xf0, 0x11, 0x00


	//----- nvinfo : EIATTR_KPARAM_INFO
	.align		4
.L_22:
        /*0068*/ 	.byte	0x04, 0x17
        /*006a*/ 	.short	(.L_24 - .L_23)
.L_23:
        /*006c*/ 	.word	0x00000000
        /*0070*/ 	.short	0x0006
        /*0072*/ 	.short	0x0018
        /*0074*/ 	.byte	0x00, 0xf0, 0x11, 0x00


	//----- nvinfo : EIATTR_KPARAM_INFO
	.align		4
.L_24:
        /*0078*/ 	.byte	0x04, 0x17
        /*007a*/ 	.short	(.L_26 - .L_25)
.L_25:
        /*007c*/ 	.word	0x00000000
        /*0080*/ 	.short	0x0005
        /*0082*/ 	.short	0x0014
        /*0084*/ 	.byte	0x00, 0xf0, 0x11, 0x00


	//----- nvinfo : EIATTR_KPARAM_INFO
	.align		4
.L_26:
        /*0088*/ 	.byte	0x04, 0x17
        /*008a*/ 	.short	(.L_28 - .L_27)
.L_27:
        /*008c*/ 	.word	0x00000000
        /*0090*/ 	.short	0x0004
        /*0092*/ 	.short	0x0010
        /*0094*/ 	.byte	0x00, 0xf0, 0x11, 0x00


	//----- nvinfo : EIATTR_KPARAM_INFO
	.align		4
.L_28:
        /*0098*/ 	.byte	0x04, 0x17
        /*009a*/ 	.short	(.L_30 - .L_29)
.L_29:
        /*009c*/ 	.word	0x00000000
        /*00a0*/ 	.short	0x0003
        /*00a2*/ 	.short	0x000c
        /*00a4*/ 	.byte	0x00, 0xf0, 0x11, 0x00


	//----- nvinfo : EIATTR_KPARAM_INFO
	.align		4
.L_30:
        /*00a8*/ 	.byte	0x04, 0x17
        /*00aa*/ 	.short	(.L_32 - .L_31)
.L_31:
        /*00ac*/ 	.word	0x00000000
        /*00b0*/ 	.short	0x0002
        /*00b2*/ 	.short	0x0008
        /*00b4*/ 	.byte	0x00, 0xf0, 0x11, 0x00


	//----- nvinfo : EIATTR_KPARAM_INFO
	.align		4
.L_32:
        /*00b8*/ 	.byte	0x04, 0x17
        /*00ba*/ 	.short	(.L_34 - .L_33)
.L_33:
        /*00bc*/ 	.word	0x00000000
        /*00c0*/ 	.short	0x0001
        /*00c2*/ 	.short	0x0004
        /*00c4*/ 	.byte	0x00, 0xf0, 0x11, 0x00


	//----- nvinfo : EIATTR_KPARAM_INFO
	.align		4
.L_34:
        /*00c8*/ 	.byte	0x04, 0x17
        /*00ca*/ 	.short	(.L_36 - .L_35)
.L_35:
        /*00cc*/ 	.word	0x00000000
        /*00d0*/ 	.short	0x0000
        /*00d2*/ 	.short	0x0000
        /*00d4*/ 	.byte	0x00, 0xf0, 0x11, 0x00


	//----- nvinfo : EIATTR_SPARSE_MMA_MASK
	.align		4
.L_36:
        /*00d8*/ 	.byte	0x03, 0x50
        /*00da*/ 	.short	0x0000


	//----- nvinfo : EIATTR_MAXREG_COUNT
	.align		4
        /*00dc*/ 	.byte	0x03, 0x1b
        /*00de*/ 	.short	0x00ff


	//----- nvinfo : EIATTR_EXTERNS
	.align		4
        /*00e0*/ 	.byte	0x04, 0x0f
        /*00e2*/ 	.short	(.L_38 - .L_37)


	//   ....[0]....
	.align		4
.L_37:
        /*00e4*/ 	.word	index@(vprintf)


	//----- nvinfo : EIATTR_MERCURY_ISA_VERSION
	.align		4
.L_38:
        /*00e8*/ 	.byte	0x03, 0x5f
        /*00ea*/ 	.short	0x0101


	//----- nvinfo : EIATTR_VRC_CTA_INIT_COUNT
	.align		4
        /*00ec*/ 	.byte	0x02, 0x4a
	.zero		1
	.zero		1


	//----- nvinfo : EIATTR_SYSCALL_OFFSETS
	.align		4
        /*00f0*/ 	.byte	0x04, 0x46
        /*00f2*/ 	.short	(.L_40 - .L_39)


	//   ....[0]....
.L_39:
        /*00f4*/ 	.word	0x00001db0


	//----- nvinfo : EIATTR_EXIT_INSTR_OFFSETS
	.align		4
.L_40:
        /*00f8*/ 	.byte	0x04, 0x1c
        /*00fa*/ 	.short	(.L_42 - .L_41)


	//   ....[0]....
.L_41:
        /*00fc*/ 	.word	0x00001dc0


	//----- nvinfo : EIATTR_CRS_STACK_SIZE
	.align		4
.L_42:
        /*0100*/ 	.byte	0x04, 0x1e
        /*0102*/ 	.short	(.L_44 - .L_43)
.L_43:
        /*0104*/ 	.word	0x00000000


	//----- nvinfo : EIATTR_CBANK_PARAM_SIZE
	.align		4
.L_44:
        /*0108*/ 	.byte	0x03, 0x19
        /*010a*/ 	.short	0x0034


	//----- nvinfo : EIATTR_PARAM_CBANK
	.align		4
        /*010c*/ 	.byte	0x04, 0x0a
        /*010e*/ 	.short	(.L_46 - .L_45)
	.align		4
.L_45:
        /*0110*/ 	.word	index@(.nv.constant0._Z7computefififffffffff)
        /*0114*/ 	.short	0x0380
        /*0116*/ 	.short	0x0034


	//----- nvinfo : EIATTR_SW_WAR
	.align		4
.L_46:
        /*0118*/ 	.byte	0x04, 0x36
        /*011a*/ 	.short	(.L_48 - .L_47)
.L_47:
        /*011c*/ 	.word	0x00000008
.L_48:


//--------------------- .nv.callgraph             --------------------------
	.section	.nv.callgraph,"",@"SHT_CUDA_CALLGRAPH"
	.align	4
	.sectionentsize	8
	.align		4
        /*0000*/ 	.word	0x00000000
	.align		4
        /*0004*/ 	.word	0xffffffff
	.align		4
        /*0008*/ 	.word	index@(_Z7computefififffffffff)
	.align		4
        /*000c*/ 	.word	index@(vprintf)
	.align		4
        /*0010*/ 	.word	0x00000000
	.align		4
        /*0014*/ 	.word	0xfffffffe
	.align		4
        /*0018*/ 	.word	0x00000000
	.align		4
        /*001c*/ 	.word	0xfffffffd
	.align		4
        /*0020*/ 	.word	0x00000000
	.align		4
        /*0024*/ 	.word	0xfffffffc


//--------------------- .nv.constant4             --------------------------
	.section	.nv.constant4,"a",@progbits
	.align	8
	.align		8
.nv.constant4:
        /*0000*/ 	.dword	vprintf
	.align		8
        /*0008*/ 	.dword	$str


//--------------------- .text._Z7computefififffffffff --------------------------
	.section	.text._Z7computefififffffffff,"ax",@progbits
	.align	128
        .global         _Z7computefififffffffff
        .type           _Z7computefififffffffff,@function
        .size           _Z7computefififffffffff,(.L_x_33 - _Z7computefififffffffff)
        .other          _Z7computefififffffffff,@"STO_CUDA_ENTRY STV_DEFAULT"
_Z7computefififffffffff:
.text._Z7computefififffffffff:
[----:B------:R-:W0:Y:S01]  /*0000*/  LDC R1, c[0x0][0x37c] ;  /* 0x0000df00ff017b82 */ /* 0x000e220000000800 */
[----:B------:R-:W1:Y:S01]  /*0010*/  LDCU UR6, c[0x0][0x384] ;  /* 0x00007080ff0677ac */ /* 0x000e620008000800 */
[----:B0-----:R-:W-:Y:S01]  /*0020*/  VIADD R1, R1, 0xfffffff8 ;  /* 0xfffffff801017836 */ /* 0x001fe20000000000 */
[----:B------:R-:W0:Y:S01]  /*0030*/  LDCU UR4, c[0x0][0x2f8] ;  /* 0x00005f00ff0477ac */ /* 0x000e220008000800 */
[----:B------:R-:W2:Y:S01]  /*0040*/  LDCU UR7, c[0x0][0x380] ;  /* 0x00007000ff0777ac */ /* 0x000ea20008000800 */
[----:B------:R-:W3:Y:S01]  /*0050*/  LDCU UR5, c[0x0][0x2fc] ;  /* 0x00005f80ff0577ac */ /* 0x000ee20008000800 */
[----:B-1----:R-:W-:Y:S01]  /*0060*/  UISETP.GE.AND UP0, UPT, UR6, 0x1, UPT ;  /* 0x000000010600788c */ /* 0x002fe2000bf06270 */
[----:B0-----:R-:W-:Y:S01]  /*0070*/  IADD3 R6, P0, PT, R1, UR4, RZ ;  /* 0x0000000401067c10 */ /* 0x001fe2000ff1e0ff */
[----:B--2---:R-:W-:-:S03]  /*0080*/  IMAD.U32 R0, RZ, RZ, UR7 ;  /* 0x00000007ff007e24 */ /* 0x004fc6000f8e00ff */
[----:B---3--:R-:W-:-:S04]  /*0090*/  IADD3.X R7, PT, PT, RZ, UR5, RZ, P0, !PT ;  /* 0x00000005ff077c10 */ /* 0x008fc800087fe4ff */
[----:B------:R-:W-:Y:S05]  /*00a0*/  BRA.U !UP0, `(.L_x_0) ;  /* 0x0000001d08207547 */ /* 0x000fea000b800000 */
[----:B------:R-:W0:Y:S01]  /*00b0*/  LDC R3, c[0x0][0x388] ;  /* 0x0000e200ff037b82 */ /* 0x000e220000000800 */
[----:B------:R-:W-:Y:S02]  /*00c0*/  UMOV UR4, 0x7bade956 ;  /* 0x7bade95600047882 */ /* 0x000fe40000000000 */
[----:B------:R-:W-:Y:S02]  /*00d0*/  IMAD.U32 R8, RZ, RZ, UR4 ;  /* 0x00000004ff087e24 */ /* 0x000fe4000f8e00ff */
[----:B0-----:R-:W-:-:S04]  /*00e0*/  FADD R3, R3, 1.6815581571897804851e-44 ;  /* 0x0000000c03037421 */ /* 0x001fc80000000000 */
[----:B------:R-:W0:Y:S08]  /*00f0*/  MUFU.RCP R2, R3 ;  /* 0x0000000300027308 */ /* 0x000e300000001000 */
[----:B------:R-:W1:Y:S01]  /*0100*/  FCHK P0, R8, R3 ;  /* 0x0000000308007302 */ /* 0x000e620000000000 */
[----:B0-----:R-:W-:-:S04]  /*0110*/  FFMA R5, -R3, R2, 1 ;  /* 0x3f80000003057423 */ /* 0x001fc80000000102 */
[----:B------:R-:W-:-:S04]  /*0120*/  FFMA R2, R2, R5, R2 ;  /* 0x0000000502027223 */ /* 0x000fc80000000002 */
[----:B------:R-:W-:-:S04]  /*0130*/  FFMA R4, R2, 1.80599994317230449136e+36, RZ ;  /* 0x7bade95602047823 */ /* 0x000fc800000000ff */
[----:B------:R-:W-:-:S04]  /*0140*/  FFMA R5, -R3, R4, 1.80599994317230449136e+36 ;  /* 0x7bade95603057423 */ /* 0x000fc80000000104 */
[----:B------:R-:W-:Y:S01]  /*0150*/  FFMA R4, R2, R5, R4 ;  /* 0x0000000502047223 */ /* 0x000fe20000000004 */
[----:B-1----:R-:W-:Y:S06]  /*0160*/  @!P0 BRA `(.L_x_1) ;  /* 0x0000000000108947 */ /* 0x002fec0003800000 */
[----:B------:R-:W-:Y:S01]  /*0170*/  IMAD.MOV.U32 R2, RZ, RZ, 0x7bade956 ;  /* 0x7bade956ff027424 */ /* 0x000fe200078e00ff */
[----:B------:R-:W-:-:S07]  /*0180*/  MOV R12, 0x1a0 ;  /* 0x000001a0000c7802 */ /* 0x000fce0000000f00 */
[----:B------:R-:W-:Y:S05]  /*0190*/  CALL.REL.NOINC `($__internal_0_$__cuda_sm3x_div_rn_noftz_f32_slowpath) ;  /* 0x0000001c000c7944 */ /* 0x000fea0003c00000 */
[----:B------:R-:W-:-:S07]  /*01a0*/  MOV R4, R2 ;  /* 0x0000000200047202 */ /* 0x000fce0000000f00 */
.L_x_1:
[----:B------:R-:W0:Y:S01]  /*01b0*/  MUFU.RCP R3, R4 ;  /* 0x0000000400037308 */ /* 0x000e220000001000 */
[----:B------:R-:W-:Y:S02]  /*01c0*/  UMOV UR4, 0x4b4 ;  /* 0x000004b400047882 */ /* 0x000fe40000000000 */
[----:B------:R-:W-:-:S05]  /*01d0*/  IMAD.U32 R5, RZ, RZ, UR4 ;  /* 0x00000004ff057e24 */ /* 0x000fca000f8e00ff */
[----:B------:R-:W1:Y:S01]  /*01e0*/  FCHK P0, -R5, R4 ;  /* 0x0000000405007302 */ /* 0x000e620000000100 */
[----:B0-----:R-:W-:-:S04]  /*01f0*/  FFMA R2, R3, -R4, 1 ;  /* 0x3f80000003027423 */ /* 0x001fc80000000804 */
[----:B------:R-:W-:-:S04]  /*0200*/  FFMA R2, R3, R2, R3 ;  /* 0x0000000203027223 */ /* 0x000fc80000000003 */
[----:B------:R-:W-:-:S04]  /*0210*/  FFMA R3, R2, -1.6871633510470797534e-42, RZ ;  /* 0x800004b402037823 */ /* 0x000fc800000000ff */
[----:B------:R-:W-:-:S04]  /*0220*/  FFMA R8, R3, -R4, -1.6871633510470797534e-42 ;  /* 0x800004b403087423 */ /* 0x000fc80000000804 */
[----:B------:R-:W-:Y:S01]  /*0230*/  FFMA R2, R2, R8, R3 ;  /* 0x0000000802027223 */ /* 0x000fe20000000003 */
[----:B-1----:R-:W-:Y:S06]  /*0240*/  @!P0 BRA `(.L_x_2) ;  /* 0x0000000000108947 */ /* 0x002fec0003800000 */
[----:B------:R-:W-:Y:S02]  /*0250*/  HFMA2 R2, -RZ, RZ, -0.0 , 7.17639923095703125e-05 ;  /* 0x800004b4ff027431 */ /* 0x000fe400000001ff */
[----:B------:R-:W-:Y:S01]  /*0260*/  IMAD.MOV.U32 R3, RZ, RZ, R4 ;  /* 0x000000ffff037224 */ /* 0x000fe200078e0004 */
[----:B------:R-:W-:-:S07]  /*0270*/  MOV R12, 0x290 ;  /* 0x00000290000c7802 */ /* 0x000fce0000000f00 */
[----:B------:R-:W-:Y:S05]  /*0280*/  CALL.REL.NOINC `($__internal_0_$__cuda_sm3x_div_rn_noftz_f32_slowpath) ;  /* 0x0000001800d07944 */ /* 0x000fea0003c00000 */
.L_x_2:
[----:B------:R-:W-:Y:S02]  /*0290*/  IMAD.MOV.U32 R3, RZ, RZ, 0x3f000000 ;  /* 0x3f000000ff037424 */ /* 0x000fe400078e00ff */
[----:B------:R-:W-:Y:S01]  /*02a0*/  FADD R2, RZ, R2 ;  /* 0x00000002ff027221 */ /* 0x000fe20000000000 */
[----:B------:R-:W-:Y:S01]  /*02b0*/  IMAD.MOV.U32 R9, RZ, RZ, 0x7f800000 ;  /* 0x7f800000ff097424 */ /* 0x000fe200078e00ff */
[----:B------:R-:W-:Y:S02]  /*02c0*/  FCHK P2, -RZ, -RZ ;  /* 0x800000ffff007302 */ /* 0x000fe40000040100 */
[C---:B------:R-:W-:Y:S01]  /*02d0*/  FFMA R3, |R2|.reuse, -R3, 0.5 ;  /* 0x3f00000002037423 */ /* 0x040fe20000000a03 */
[C---:B------:R-:W-:Y:S01]  /*02e0*/  FSETP.NEU.AND P1, PT, |R2|.reuse, 1, PT ;  /* 0x3f8000000200780b */ /* 0x040fe20003f2d200 */
[----:B------:R-:W-:Y:S01]  /*02f0*/  FFMA R8, RZ, -R9, 1 ;  /* 0x3f800000ff087423 */ /* 0x000fe20000000809 */
[----:B------:R-:W-:-:S03]  /*0300*/  FSETP.GT.AND P0, PT, |R2|, 0.56000000238418579102, PT ;  /* 0x3f0f5c290200780b */ /* 0x000fc60003f04200 */
[----:B------:R-:W0:Y:S01]  /*0310*/  MUFU.RSQ R4, R3 ;  /* 0x0000000300047308 */ /* 0x000e220000001400 */
[----:B------:R-:W-:Y:S01]  /*0320*/  FFMA R9, R8, -R9, -INF ;  /* 0xff80000008097423 */ /* 0x000fe20000000809 */
[----:B------:R-:W-:Y:S02]  /*0330*/  HFMA2 R8, -RZ, RZ, 1.9599609375, 20144 ;  /* 0x3fd774ebff087431 */ /* 0x000fe400000001ff */
[----:B0-----:R-:W-:Y:S01]  /*0340*/  FMUL R5, R3, R4 ;  /* 0x0000000403057220 */ /* 0x001fe20000400000 */
[----:B------:R-:W-:-:S04]  /*0350*/  FMUL R4, R4, -0.5 ;  /* 0xbf00000004047820 */ /* 0x000fc80000400000 */
[----:B------:R-:W-:-:S04]  /*0360*/  FFMA R4, R5, R4, 0.5 ;  /* 0x3f00000005047423 */ /* 0x000fc80000000004 */
[----:B------:R-:W-:-:S05]  /*0370*/  FFMA R4, R5, R4, R5 ;  /* 0x0000000405047223 */ /* 0x000fca0000000005 */
[----:B------:R-:W-:Y:S02]  /*0380*/  FSEL R5, R4, RZ, P1 ;  /* 0x000000ff04057208 */ /* 0x000fe40000800000 */
[----:B------:R-:W-:Y:S02]  /*0390*/  MOV R4, 0x3d10ecef ;  /* 0x3d10ecef00047802 */ /* 0x000fe40000000f00 */
[----:B------:R-:W-:Y:S02]  /*03a0*/  FSEL R5, R5, |R2|, P0 ;  /* 0x4000000205057208 */ /* 0x000fe40000000000 */
[----:B------:R-:W-:Y:S02]  /*03b0*/  FSETP.GT.AND P1, PT, R2, 0.56000000238418579102, PT ;  /* 0x3f0f5c290200780b */ /* 0x000fe40003f24000 */
[----:B------:R-:W-:Y:S01]  /*03c0*/  LOP3.LUT R5, R5, 0x80000000, R2, 0xb8, !PT ;  /* 0x8000000005057812 */ /* 0x000fe200078eb802 */
[----:B------:R-:W-:-:S04]  /*03d0*/  FFMA R2, -RZ, R9, RZ ;  /* 0x00000009ff027223 */ /* 0x000fc800000001ff */
[----:B------:R-:W-:-:S04]  /*03e0*/  FMUL R3, R5, R5 ;  /* 0x0000000505037220 */ /* 0x000fc80000400000 */
[----:B------:R-:W-:-:S04]  /*03f0*/  FFMA R4, R3, R4, 0.016980519518256187439 ;  /* 0x3c8b1abb03047423 */ /* 0x000fc80000000004 */
[----:B------:R-:W-:-:S04]  /*0400*/  FFMA R4, R3, R4, 0.030762933194637298584 ;  /* 0x3cfc028c03047423 */ /* 0x000fc80000000004 */
[----:B------:R-:W-:-:S04]  /*0410*/  FFMA R4, R3, R4, 0.044709417968988418579 ;  /* 0x3d37213903047423 */ /* 0x000fc80000000004 */
[----:B------:R-:W-:-:S04]  /*0420*/  FFMA R4, R3, R4, 0.074989043176174163818 ;  /* 0x3d9993db03047423 */ /* 0x000fc80000000004 */
[----:B------:R-:W-:-:S04]  /*0430*/  FFMA R4, R3, R4, 0.16666707396507263184 ;  /* 0x3e2aaac603047423 */ /* 0x000fc80000000004 */
[----:B------:R-:W-:-:S04]  /*0440*/  FMUL R4, R3, R4 ;  /* 0x0000000403047220 */ /* 0x000fc80000400000 */
[----:B------:R-:W-:Y:S01]  /*0450*/  FFMA R4, R5, R4, R5 ;  /* 0x0000000405047223 */ /* 0x000fe20000000005 */
[----:B------:R-:W-:-:S04]  /*0460*/  FFMA R5, RZ, R2, -RZ ;  /* 0x00000002ff057223 */ /* 0x000fc800000008ff */
[----:B------:R-:W-:Y:S01]  /*0470*/  FSEL R3, R4, -R4, P0 ;  /* 0x8000000404037208 */ /* 0x000fe20000000000 */
[----:B------:R-:W-:-:S04]  /*0480*/  FFMA R9, R9, R5, R2 ;  /* 0x0000000509097223 */ /* 0x000fc80000000002 */
[----:B------:R-:W-:-:S04]  /*0490*/  @!P1 FFMA R4, R8, 0.93318945169448852539, R3 ;  /* 0x3f6ee58108049823 */ /* 0x000fc80000000003 */
[----:B------:R-:W-:Y:S01]  /*04a0*/  @P0 FADD R4, R4, R4 ;  /* 0x0000000404040221 */ /* 0x000fe20000000000 */
[----:B------:R-:W-:Y:S06]  /*04b0*/  @!P2 BRA `(.L_x_3) ;  /* 0x000000000014a947 */ /* 0x000fec0003800000 */
[----:B------:R-:W-:Y:S01]  /*04c0*/  IMAD.MOV.U32 R2, RZ, RZ, -0x80000000 ;  /* 0x80000000ff027424 */ /* 0x000fe200078e00ff */
[----:B------:R-:W-:Y:S02]  /*04d0*/  MOV R3, 0x80000000 ;  /* 0x8000000000037802 */ /* 0x000fe40000000f00 */
[----:B------:R-:W-:-:S07]  /*04e0*/  MOV R12, 0x500 ;  /* 0x00000500000c7802 */ /* 0x000fce0000000f00 */
[----:B------:R-:W-:Y:S05]  /*04f0*/  CALL.REL.NOINC `($__internal_0_$__cuda_sm3x_div_rn_noftz_f32_slowpath) ;  /* 0x0000001800347944 */ /* 0x000fea0003c00000 */
[----:B------:R-:W-:-:S07]  /*0500*/  IMAD.MOV.U32 R9, RZ, RZ, R2 ;  /* 0x000000ffff097224 */ /* 0x000fce00078e0002 */
.L_x_3:
[----:B------:R-:W-:-:S05]  /*0510*/  FADD R9, R9, 1.61969995000833155729e+34 ;  /* 0x7847a4b809097421 */ /* 0x000fca0000000000 */
[----:B------:R-:W-:-:S04]  /*0520*/  FSETP.GT.AND P2, PT, |R4|, |R9|, PT ;  /* 0x400000090400720b */ /* 0x000fc80003f44200 */
[----:B------:R-:W-:Y:S02]  /*0530*/  FSEL R5, |R4|, |R9|, P2 ;  /* 0x4000000904057208 */ /* 0x000fe40001000200 */
[----:B------:R-:W-:Y:S02]  /*0540*/  FSEL R2, |R9|, |R4|, P2 ;  /* 0x4000000409027208 */ /* 0x000fe40001000200 */
[----:B------:R-:W0:Y:S08]  /*0550*/  MUFU.RCP R8, R5 ;  /* 0x0000000500087308 */ /* 0x000e300000001000 */
[----:B------:R-:W1:Y:S01]  /*0560*/  FCHK P0, R2, R5 ;  /* 0x0000000502007302 */ /* 0x000e620000000000 */
[----:B0-----:R-:W-:-:S04]  /*0570*/  FFMA R3, -R5, R8, 1 ;  /* 0x3f80000005037423 */ /* 0x001fc80000000108 */
[----:B------:R-:W-:-:S04]  /*0580*/  FFMA R3, R8, R3, R8 ;  /* 0x0000000308037223 */ /* 0x000fc80000000008 */
[----:B------:R-:W-:-:S04]  /*0590*/  FFMA R8, R2, R3, RZ ;  /* 0x0000000302087223 */ /* 0x000fc800000000ff */
[----:B------:R-:W-:-:S04]  /*05a0*/  FFMA R10, -R5, R8, R2 ;  /* 0x00000008050a7223 */ /* 0x000fc80000000102 */
[----:B------:R-:W-:Y:S01]  /*05b0*/  FFMA R3, R3, R10, R8 ;  /* 0x0000000a03037223 */ /* 0x000fe20000000008 */
[----:B-1----:R-:W-:Y:S06]  /*05c0*/  @!P0 BRA `(.L_x_4) ;  /* 0x0000000000108947 */ /* 0x002fec0003800000 */
[----:B------:R-:W-:Y:S02]  /*05d0*/  MOV R3, R5 ;  /* 0x0000000500037202 */ /* 0x000fe40000000f00 */
[----:B------:R-:W-:-:S07]  /*05e0*/  MOV R12, 0x600 ;  /* 0x00000600000c7802 */ /* 0x000fce0000000f00 */
[----:B------:R-:W-:Y:S05]  /*05f0*/  CALL.REL.NOINC `($__internal_0_$__cuda_sm3x_div_rn_noftz_f32_slowpath) ;  /* 0x0000001400f47944 */ /* 0x000fea0003c00000 */
[----:B------:R-:W-:-:S07]  /*0600*/  IMAD.MOV.U32 R3, RZ, RZ, R2 ;  /* 0x000000ffff037224 */ /* 0x000fce00078e0002 */
.L_x_4:
[----:B------:R-:W-:Y:S02]  /*0610*/  HFMA2 R11, -RZ, RZ, 0.89990234375, 10328 ;  /* 0x3b33710bff0b7431 */ /* 0x000fe400000001ff */
[----:B------:R-:W-:Y:S01]  /*0620*/  FMUL R2, R3, R3 ;  /* 0x0000000303027220 */ /* 0x000fe20000400000 */
[----:B------:R-:W0:Y:S01]  /*0630*/  LDC R12, c[0x0][0x394] ;  /* 0x0000e500ff0c7b82 */ /* 0x000e220000000800 */
[----:B------:R-:W-:Y:S01]  /*0640*/  MOV R8, 0x78444a71 ;  /* 0x78444a7100087802 */ /* 0x000fe20000000f00 */
[----:B------:R-:W-:Y:S02]  /*0650*/  IMAD.MOV.U32 R13, RZ, RZ, 0x6a6ef9e ;  /* 0x06a6ef9eff0d7424 */ /* 0x000fe400078e00ff */
[----:B------:R-:W-:Y:S02]  /*0660*/  HFMA2 R10, -RZ, RZ, 1.857421875, -1409 ;  /* 0x3f6ee581ff0a7431 */ /* 0x000fe400000001ff */
[----:B------:R-:W-:Y:S01]  /*0670*/  IMAD.MOV.U32 R14, RZ, RZ, 0x3fd774eb ;  /* 0x3fd774ebff0e7424 */ /* 0x000fe200078e00ff */
[----:B------:R-:W-:-:S02]  /*0680*/  ISETP.GE.AND P1, PT, R9, RZ, PT ;  /* 0x000000ff0900720c */ /* 0x000fc40003f26270 */
[----:B------:R-:W-:Y:S01]  /*0690*/  FSETP.NEU.AND P3, PT, |R9|, |R4|, PT ;  /* 0x400000040900720b */ /* 0x000fe20003f6d200 */
[----:B------:R-:W-:Y:S01]  /*06a0*/  FFMA R11, R2, R11, -0.015681877732276916504 ;  /* 0xbc807748020b7423 */ /* 0x000fe2000000000b */
[----:B------:R-:W-:-:S03]  /*06b0*/  FADD R9, |R4|, |R9| ;  /* 0x4000000904097221 */ /* 0x000fc60000000200 */
[----:B------:R-:W-:Y:S01]  /*06c0*/  FFMA R11, R2, R11, 0.042200751602649688721 ;  /* 0x3d2cdab2020b7423 */ /* 0x000fe2000000000b */
[----:B------:R-:W-:-:S03]  /*06d0*/  FSEL R10, R10, 1.8663789033889770508, P2 ;  /* 0x3feee5810a0a7808 */ /* 0x000fc60001000000 */
[----:B------:R-:W-:-:S04]  /*06e0*/  FFMA R11, R2, R11, -0.074792981147766113281 ;  /* 0xbd992d10020b7423 */ /* 0x000fc8000000000b */
[----:B------:R-:W-:-:S04]  /*06f0*/  FFMA R11, R2, R11, 0.10640415549278259277 ;  /* 0x3dd9ea6c020b7423 */ /* 0x000fc8000000000b */
[C---:B------:R-:W-:Y:S01]  /*0700*/  FFMA R11, R2.reuse, R11, -0.14207722246646881104 ;  /* 0xbe117cb1020b7423 */ /* 0x040fe2000000000b */
[----:B0-----:R-:W0:Y:S03]  /*0710*/  FCHK P0, R12, 1.59250005525915711043e+34 ;  /* 0x78444a710c007902 */ /* 0x001e260000000000 */
[----:B------:R-:W-:-:S04]  /*0720*/  FFMA R11, R2, R11, 0.19993925094604492188 ;  /* 0x3e4cbce0020b7423 */ /* 0x000fc8000000000b */
[----:B------:R-:W-:-:S04]  /*0730*/  FFMA R11, R2, R11, -0.33333197236061096191 ;  /* 0xbeaaaa7d020b7423 */ /* 0x000fc8000000000b */
[----:B------:R-:W-:-:S04]  /*0740*/  FMUL R2, R2, R11 ;  /* 0x0000000b02027220 */ /* 0x000fc80000400000 */
[----:B------:R-:W-:Y:S01]  /*0750*/  FFMA R3, R2, R3, R3 ;  /* 0x0000000302037223 */ /* 0x000fe20000000003 */
[----:B------:R-:W-:-:S03]  /*0760*/  FFMA R2, R13, -R8, 1 ;  /* 0x3f8000000d027423 */ /* 0x000fc60000000808 */
[----:B------:R-:W-:Y:S01]  /*0770*/  FFMA R8, R14, 0.93318945169448852539, -R3 ;  /* 0x3f6ee5810e087823 */ /* 0x000fe20000000803 */
[----:B------:R-:W-:-:S04]  /*0780*/  FFMA R2, R2, R13, 6.279434572851263098e-35 ;  /* 0x06a6ef9e02027423 */ /* 0x000fc8000000000d */
[-C--:B------:R-:W-:Y:S01]  /*0790*/  FSEL R8, R8, R3.reuse, P2 ;  /* 0x0000000308087208 */ /* 0x080fe20001000000 */
[----:B------:R-:W-:Y:S01]  /*07a0*/  FFMA R11, R2, R12, RZ ;  /* 0x0000000c020b7223 */ /* 0x000fe200000000ff */
[----:B------:R-:W-:-:S05]  /*07b0*/  FSEL R3, R3, -R3, P2 ;  /* 0x8000000303037208 */ /* 0x000fca0001000000 */
[----:B------:R-:W-:Y:S01]  /*07c0*/  @!P1 FFMA R8, R10, 1.6832555532455444336, R3 ;  /* 0x3fd774eb0a089823 */ /* 0x000fe20000000003 */
[----:B------:R-:W-:Y:S01]  /*07d0*/  FFMA R3, R11, -1.59250005525915711043e+34, R12 ;  /* 0xf8444a710b037823 */ /* 0x000fe2000000000c */
[----:B------:R-:W-:-:S03]  /*07e0*/  IMAD.MOV.U32 R10, RZ, RZ, 0x4016cbe4 ;  /* 0x4016cbe4ff0a7424 */ /* 0x000fc600078e00ff */
[----:B------:R-:W-:Y:S01]  /*07f0*/  FFMA R2, R2, R3, R11 ;  /* 0x0000000302027223 */ /* 0x000fe2000000000b */
[----:B------:R-:W-:Y:S02]  /*0800*/  FSEL R11, RZ, 3.1415927410125732422, P1 ;  /* 0x40490fdbff0b7808 */ /* 0x000fe40000800000 */
[----:B------:R-:W-:Y:S01]  /*0810*/  @!P3 FSEL R8, R10, 0.78539818525314331055, !P1 ;  /* 0x3f490fdb0a08b808 */ /* 0x000fe20004800000 */
[----:B0-----:R-:W-:Y:S06]  /*0820*/  @!P0 BRA `(.L_x_5) ;  /* 0x0000000000108947 */ /* 0x001fec0003800000 */
[----:B------:R-:W0:Y:S01]  /*0830*/  LDC R2, c[0x0][0x394] ;  /* 0x0000e500ff027b82 */ /* 0x000e220000000800 */
[----:B------:R-:W-:Y:S02]  /*0840*/  MOV R3, 0x78444a71 ;  /* 0x78444a7100037802 */ /* 0x000fe40000000f00 */
[----:B------:R-:W-:-:S07]  /*0850*/  MOV R12, 0x870 ;  /* 0x00000870000c7802 */ /* 0x000fce0000000f00 */
[----:B0-----:R-:W-:Y:S05]  /*0860*/  CALL.REL.NOINC `($__internal_0_$__cuda_sm3x_div_rn_noftz_f32_slowpath) ;  /* 0x0000001400587944 */ /* 0x001fea0003c00000 */
.L_x_5:
[----:B------:R-:W0:Y:S01]  /*0870*/  LDCU UR4, c[0x0][0x390] ;  /* 0x00007200ff0477ac */ /* 0x000e220008000800 */
[----:B------:R-:W1:Y:S01]  /*0880*/  LDCU UR5, c[0x0][0x398] ;  /* 0x00007300ff0577ac */ /* 0x000e620008000800 */
[----:B0-----:R-:W-:Y:S01]  /*0890*/  FADD R2, R2, UR4 ;  /* 0x0000000402027e21 */ /* 0x001fe20008000000 */
[----:B------:R-:W-:Y:S02]  /*08a0*/  UMOV UR4, 0x2768e14 ;  /* 0x02768e1400047882 */ /* 0x000fe40000000000 */
[----:B------:R-:W-:Y:S02]  /*08b0*/  IMAD.U32 R12, RZ, RZ, UR4 ;  /* 0x00000004ff0c7e24 */ /* 0x000fe4000f8e00ff */
[----:B-1----:R-:W-:-:S06]  /*08c0*/  FADD R3, R2, -UR5 ;  /* 0x8000000502037e21 */ /* 0x002fcc0008000000 */
[----:B------:R-:W0:Y:S08]  /*08d0*/  FRND.CEIL R3, R3 ;  /* 0x0000000300037307 */ /* 0x000e300000209000 */
[----:B0-----:R-:W0:Y:S08]  /*08e0*/  MUFU.RCP R2, R3 ;  /* 0x0000000300027308 */ /* 0x001e300000001000 */
[----:B------:R-:W1:Y:S01]  /*08f0*/  FCHK P0, R12, R3 ;  /* 0x000000030c007302 */ /* 0x000e620000000000 */
[----:B0-----:R-:W-:-:S04]  /*0900*/  FFMA R13, -R3, R2, 1 ;  /* 0x3f800000030d7423 */ /* 0x001fc80000000102 */
[----:B------:R-:W-:-:S04]  /*0910*/  FFMA R2, R2, R13, R2 ;  /* 0x0000000d02027223 */ /* 0x000fc80000000002 */
[----:B------:R-:W-:-:S04]  /*0920*/  FFMA R13, R2, 1.8114000066088208232e-37, RZ ;  /* 0x02768e14020d7823 */ /* 0x000fc800000000ff */
[----:B------:R-:W-:-:S04]  /*0930*/  FFMA R10, -R3, R13, 1.8114000066088208232e-37 ;  /* 0x02768e14030a7423 */ /* 0x000fc8000000010d */
[----:B------:R-:W-:Y:S01]  /*0940*/  FFMA R10, R2, R10, R13 ;  /* 0x0000000a020a7223 */ /* 0x000fe2000000000d */
[----:B-1----:R-:W-:Y:S06]  /*0950*/  @!P0 BRA `(.L_x_6) ;  /* 0x0000000000108947 */ /* 0x002fec0003800000 */
[----:B------:R-:W-:Y:S02]  /*0960*/  MOV R2, 0x2768e14 ;  /* 0x02768e1400027802 */ /* 0x000fe40000000f00 */
[----:B------:R-:W-:-:S07]  /*0970*/  MOV R12, 0x990 ;  /* 0x00000990000c7802 */ /* 0x000fce0000000f00 */
[----:B------:R-:W-:Y:S05]  /*0980*/  CALL.REL.NOINC `($__internal_0_$__cuda_sm3x_div_rn_noftz_f32_slowpath) ;  /* 0x0000001400107944 */ /* 0x000fea0003c00000 */
[----:B------:R-:W-:-:S07]  /*0990*/  IMAD.MOV.U32 R10, RZ, RZ, R2 ;  /* 0x000000ffff0a7224 */ /* 0x000fce00078e0002 */
.L_x_6:
[----:B------:R-:W0:Y:S01]  /*09a0*/  LDC R2, c[0x0][0x3b0] ;  /* 0x0000ec00ff027b82 */ /* 0x000e220000000800 */
[----:B------:R-:W-:Y:S01]  /*09b0*/  HFMA2 R12, -RZ, RZ, 426.75, -183.375 ;  /* 0x5eabd9bbff0c7431 */ /* 0x000fe200000001ff */
[----:B------:R-:W1:Y:S01]  /*09c0*/  LDCU UR4, c[0x0][0x38c] ;  /* 0x00007180ff0477ac */ /* 0x000e620008000800 */
[----:B------:R-:W-:-:S04]  /*09d0*/  IMAD.MOV.U32 R3, RZ, RZ, 0x203ead67 ;  /* 0x203ead67ff037424 */ /* 0x000fc800078e00ff */
[----:B------:R-:W-:-:S04]  /*09e0*/  FFMA R3, R12, -R3, 1 ;  /* 0x3f8000000c037423 */ /* 0x000fc80000000803 */
[----:B------:R-:W-:Y:S01]  /*09f0*/  FFMA R3, R3, R12, 6.19156712955314176000e+18 ;  /* 0x5eabd9bb03037423 */ /* 0x000fe2000000000c */
[----:B-1----:R-:W-:Y:S01]  /*0a00*/  UISETP.GE.AND UP0, UPT, UR4, 0x1, UPT ;  /* 0x000000010400788c */ /* 0x002fe2000bf06270 */
[----:B0-----:R-:W-:-:S04]  /*0a10*/  FMUL R2, R2, 1.6770999743301982524e-35 ;  /* 0x05b2570102027820 */ /* 0x001fc80000400000 */
[----:B------:R-:W0:Y:S01]  /*0a20*/  FCHK P0, R2, 1.615100002060020871e-19 ;  /* 0x203ead6702007902 */ /* 0x000e220000000000 */
[----:B------:R-:W-:-:S04]  /*0a30*/  FFMA R12, R2, R3, RZ ;  /* 0x00000003020c7223 */ /* 0x000fc800000000ff */
[----:B------:R-:W-:-:S04]  /*0a40*/  FFMA R13, R12, -1.615100002060020871e-19, R2 ;  /* 0xa03ead670c0d7823 */ /* 0x000fc80000000002 */
[----:B------:R-:W-:Y:S01]  /*0a50*/  FFMA R3, R3, R13, R12 ;  /* 0x0000000d03037223 */ /* 0x000fe2000000000c */
[----:B0-----:R-:W-:Y:S06]  /*0a60*/  @!P0 BRA `(.L_x_7) ;  /* 0x0000000000108947 */ /* 0x001fec0003800000 */
[----:B------:R-:W-:Y:S02]  /*0a70*/  MOV R3, 0x203ead67 ;  /* 0x203ead6700037802 */ /* 0x000fe40000000f00 */
[----:B------:R-:W-:-:S07]  /*0a80*/  MOV R12, 0xaa0 ;  /* 0x00000aa0000c7802 */ /* 0x000fce0000000f00 */
[----:B------:R-:W-:Y:S05]  /*0a90*/  CALL.REL.NOINC `($__internal_0_$__cuda_sm3x_div_rn_noftz_f32_slowpath) ;  /* 0x0000001000cc7944 */ /* 0x000fea0003c00000 */
[----:B------:R-:W-:-:S07]  /*0aa0*/  IMAD.MOV.U32 R3, RZ, RZ, R2 ;  /* 0x000000ffff037224 */ /* 0x000fce00078e0002 */
.L_x_7:
[----:B------:R-:W-:Y:S05]  /*0ab0*/  BRA.U !UP0, `(.L_x_8) ;  /* 0x0000000508a47547 */ /* 0x000fea000b800000 */
[----:B------:R-:W0:Y:S02]  /*0ac0*/  LDCU UR5, c[0x0][0x384] ;  /* 0x00007080ff0577ac */ /* 0x000e240008000800 */
[----:B0-----:R-:W-:Y:S02]  /*0ad0*/  UISETP.GE.U32.AND UP0, UPT, UR5, 0x4, UPT ;  /* 0x000000040500788c */ /* 0x001fe4000bf06070 */
[----:B------:R-:W-:-:S07]  /*0ae0*/  ULOP3.LUT UR4, UR5, 0x3, URZ, 0xc0, !UPT ;  /* 0x0000000305047892 */ /* 0x000fce000f8ec0ff */
[----:B------:R-:W-:Y:S05]  /*0af0*/  BRA.U !UP0, `(.L_x_9) ;  /* 0x00000005084c7547 */ /* 0x000fea000b800000 */
[----:B------:R-:W-:Y:S01]  /*0b00*/  ULOP3.LUT UR5, UR5, 0x7ffffffc, URZ, 0xc0, !UPT ;  /* 0x7ffffffc05057892 */ /* 0x000fe2000f8ec0ff */
[----:B------:R-:W-:-:S03]  /*0b10*/  FSETP.NEU.AND P0, PT, R5, RZ, PT ;  /* 0x000000ff0500720b */ /* 0x000fc60003f0d000 */
[----:B------:R-:W-:Y:S01]  /*0b20*/  UIADD3 UR5, UPT, UPT, -UR5, URZ, URZ ;  /* 0x000000ff05057290 */ /* 0x000fe2000fffe1ff */
[----:B------:R-:W-:Y:S02]  /*0b30*/  FSEL R13, R11, R8, !P0 ;  /* 0x000000080b0d7208 */ /* 0x000fe40004000000 */
[----:B------:R-:W-:Y:S01]  /*0b40*/  FSETP.NAN.AND P0, PT, R9, R9, PT ;  /* 0x000000090900720b */ /* 0x000fe20003f08000 */
[----:B------:R-:W-:Y:S01]  /*0b50*/  UISETP.GE.AND UP0, UPT, UR5, URZ, UPT ;  /* 0x000000ff0500728c */ /* 0x000fe2000bf06270 */
[----:B------:R-:W-:-:S04]  /*0b60*/  LOP3.LUT R2, R13, 0x80000000, R4, 0xb8, !PT ;  /* 0x800000000d027812 */ /* 0x000fc800078eb804 */
[----:B------:R-:W-:-:S04]  /*0b70*/  FSEL R13, R9, R2, P0 ;  /* 0x00000002090d7208 */ /* 0x000fc80000000000 */
[----:B------:R-:W-:Y:S05]  /*0b80*/  BRA.U UP0, `(.L_x_10) ;  /* 0x0000000100fc7547 */ /* 0x000fea000b800000 */
[----:B------:R-:W-:Y:S02]  /*0b90*/  UIADD3 UR6, UPT, UPT, -UR5, URZ, URZ ;  /* 0x000000ff05067290 */ /* 0x000fe4000fffe1ff */
[----:B------:R-:W-:Y:S02]  /*0ba0*/  UPLOP3.LUT UP0, UPT, UPT, UPT, UPT, 0x80, 0x8 ;  /* 0x000000000008789c */ /* 0x000fe40003f0f070 */
[----:B------:R-:W-:-:S09]  /*0bb0*/  UISETP.GT.AND UP1, UPT, UR6, 0xc, UPT ;  /* 0x0000000c0600788c */ /* 0x000fd2000bf24270 */
[----:B------:R-:W-:Y:S05]  /*0bc0*/  BRA.U !UP1, `(.L_x_11) ;  /* 0x0000000109907547 */ /* 0x000fea000b800000 */
[----:B------:R-:W-:-:S11]  /*0bd0*/  UPLOP3.LUT UP0, UPT, UPT, UPT, UPT, 0x40, 0x4 ;  /* 0x000000000004789c */ /* 0x000fd60003f0e870 */
.L_x_12:
[----:B------:R-:W-:Y:S01]  /*0be0*/  FSETP.GE.AND P0, PT, R0, R13, PT ;  /* 0x0000000d0000720b */ /* 0x000fe20003f06000 */
[----:B------:R-:W-:-:S03]  /*0bf0*/  UIADD3 UR5, UPT, UPT, UR5, 0x10, URZ ;  /* 0x0000001005057890 */ /* 0x000fc6000fffe0ff */
[----:B------:R-:W-:Y:S01]  /*0c00*/  FSEL R0, R0, R3, !P0 ;  /* 0x0000000300007208 */ /* 0x000fe20004000000 */
[----:B------:R-:W-:-:S03]  /*0c10*/  UISETP.GE.AND UP1, UPT, UR5, -0xc, UPT ;  /* 0xfffffff40500788c */ /* 0x000fc6000bf26270 */
[----:B------:R-:W-:-:S04]  /*0c20*/  FSETP.GE.AND P0, PT, R0, R13, PT ;  /* 0x0000000d0000720b */ /* 0x000fc80003f06000 */
[----:B------:R-:W-:-:S04]  /*0c30*/  FSEL R0, R0, R3, !P0 ;  /* 0x0000000300007208 */ /* 0x000fc80004000000 */
        /* <DEDUP_REMOVED lines=27> */
[----:B------:R-:W-:Y:S01]  /*0df0*/  FSEL R0, R0, R3, !P0 ;  /* 0x0000000300007208 */ /* 0x000fe20004000000 */
[----:B------:R-:W-:Y:S08]  /*0e00*/  BRA.U !UP1, `(.L_x_12) ;  /* 0xfffffffd09747547 */ /* 0x000ff0000b83ffff */
.L_x_11:
[----:B------:R-:W-:-:S04]  /*0e10*/  UIADD3 UR6, UPT, UPT, -UR5, URZ, URZ ;  /* 0x000000ff05067290 */ /* 0x000fc8000fffe1ff */
[----:B------:R-:W-:-:S09]  /*0e20*/  UISETP.GT.AND UP1, UPT, UR6, 0x4, UPT ;  /* 0x000000040600788c */ /* 0x000fd2000bf24270 */
[----:B------:R-:W-:Y:S05]  /*0e30*/  BRA.U !UP1, `(.L_x_13) ;  /* 0x0000000109487547 */ /* 0x000fea000b800000 */
[C---:B------:R-:W-:Y:S01]  /*0e40*/  FSETP.GE.AND P0, PT, R0.reuse, R13, PT ;  /* 0x0000000d0000720b */ /* 0x040fe20003f06000 */
[----:B------:R-:W-:Y:S02]  /*0e50*/  UIADD3 UR5, UPT, UPT, UR5, 0x8, URZ ;  /* 0x0000000805057890 */ /* 0x000fe4000fffe0ff */
[----:B------:R-:W-:Y:S01]  /*0e60*/  UPLOP3.LUT UP0, UPT, UPT, UPT, UPT, 0x40, 0x4 ;  /* 0x000000000004789c */ /* 0x000fe20003f0e870 */
        /* <DEDUP_REMOVED lines=14> */
[----:B------:R-:W-:-:S09]  /*0f50*/  FSEL R0, R0, R3, !P0 ;  /* 0x0000000300007208 */ /* 0x000fd20004000000 */
.L_x_13:
[----:B------:R-:W-:-:S09]  /*0f60*/  UISETP.NE.OR UP0, UPT, UR5, URZ, UP0 ;  /* 0x000000ff0500728c */ /* 0x000fd20008705670 */
[----:B------:R-:W-:Y:S05]  /*0f70*/  BRA.U !UP0, `(.L_x_9) ;  /* 0x00000001082c7547 */ /* 0x000fea000b800000 */
.L_x_10:
[----:B------:R-:W-:Y:S01]  /*0f80*/  FSETP.GE.AND P0, PT, R0, R13, PT ;  /* 0x0000000d0000720b */ /* 0x000fe20003f06000 */
[----:B------:R-:W-:-:S03]  /*0f90*/  UIADD3 UR5, UPT, UPT, UR5, 0x4, URZ ;  /* 0x0000000405057890 */ /* 0x000fc6000fffe0ff */
[----:B------:R-:W-:Y:S01]  /*0fa0*/  FSEL R0, R0, R3, !P0 ;  /* 0x0000000300007208 */ /* 0x000fe20004000000 */
[----:B------:R-:W-:-:S03]  /*0fb0*/  UISETP.NE.AND UP0, UPT, UR5, URZ, UPT ;  /* 0x000000ff0500728c */ /* 0x000fc6000bf05270 */
[----:B------:R-:W-:-:S04]  /*0fc0*/  FSETP.GE.AND P0, PT, R0, R13, PT ;  /* 0x0000000d0000720b */ /* 0x000fc80003f06000 */
[----:B------:R-:W-:-:S04]  /*0fd0*/  FSEL R0, R0, R3, !P0 ;  /* 0x0000000300007208 */ /* 0x000fc80004000000 */
[----:B------:R-:W-:-:S04]  /*0fe0*/  FSETP.GE.AND P0, PT, R0, R13, PT ;  /* 0x0000000d0000720b */ /* 0x000fc80003f06000 */
[----:B------:R-:W-:-:S04]  /*0ff0*/  FSEL R0, R0, R3, !P0 ;  /* 0x0000000300007208 */ /* 0x000fc80004000000 */
[----:B------:R-:W-:-:S04]  /*1000*/  FSETP.GE.AND P0, PT, R0, R13, PT ;  /* 0x0000000d0000720b */ /* 0x000fc80003f06000 */
[----:B------:R-:W-:Y:S01]  /*1010*/  FSEL R0, R0, R3, !P0 ;  /* 0x0000000300007208 */ /* 0x000fe20004000000 */
[----:B------:R-:W-:Y:S08]  /*1020*/  BRA.U UP0, `(.L_x_10) ;  /* 0xfffffffd00d47547 */ /* 0x000ff0000b83ffff */
.L_x_9:
[----:B------:R-:W-:-:S09]  /*1030*/  UISETP.NE.AND UP0, UPT, UR4, URZ, UPT ;  /* 0x000000ff0400728c */ /* 0x000fd2000bf05270 */
[----:B------:R-:W-:Y:S05]  /*1040*/  BRA.U !UP0, `(.L_x_0) ;  /* 0x0000000d08387547 */ /* 0x000fea000b800000 */
[----:B------:R-:W-:Y:S01]  /*1050*/  FSETP.NEU.AND P0, PT, R5, RZ, PT ;  /* 0x000000ff0500720b */ /* 0x000fe20003f0d000 */
[----:B------:R-:W-:-:S03]  /*1060*/  UIADD3 UR4, UPT, UPT, -UR4, 0x1, URZ ;  /* 0x0000000104047890 */ /* 0x000fc6000fffe1ff */
[----:B------:R-:W-:Y:S01]  /*1070*/  FSEL R11, R11, R8, !P0 ;  /* 0x000000080b0b7208 */ /* 0x000fe20004000000 */
[----:B------:R-:W-:Y:S01]  /*1080*/  UISETP.NE.AND UP0, UPT, UR4, URZ, UPT ;  /* 0x000000ff0400728c */ /* 0x000fe2000bf05270 */
[----:B------:R-:W-:Y:S02]  /*1090*/  FSETP.NAN.AND P0, PT, R9, R9, PT ;  /* 0x000000090900720b */ /* 0x000fe40003f08000 */
[----:B------:R-:W-:-:S04]  /*10a0*/  LOP3.LUT R4, R11, 0x80000000, R4, 0xb8, !PT ;  /* 0x800000000b047812 */ /* 0x000fc800078eb804 */
[----:B------:R-:W-:-:S04]  /*10b0*/  FSEL R9, R9, R4, P0 ;  /* 0x0000000409097208 */ /* 0x000fc80000000000 */
[----:B------:R-:W-:-:S04]  /*10c0*/  FSETP.GE.AND P0, PT, R0, R9, PT ;  /* 0x000000090000720b */ /* 0x000fc80003f06000 */
[----:B------:R-:W-:Y:S01]  /*10d0*/  FSEL R0, R0, R3, !P0 ;  /* 0x0000000300007208 */ /* 0x000fe20004000000 */
[----:B------:R-:W-:Y:S08]  /*10e0*/  BRA.U !UP0, `(.L_x_0) ;  /* 0x0000000d08107547 */ /* 0x000ff0000b800000 */
.L_x_14:
[----:B------:R-:W-:Y:S01]  /*10f0*/  UIADD3 UR4, UPT, UPT, UR4, 0x1, URZ ;  /* 0x0000000104047890 */ /* 0x000fe2000fffe0ff */
[----:B------:R-:W-:-:S03]  /*1100*/  FSETP.GE.AND P0, PT, R0, R9, PT ;  /* 0x000000090000720b */ /* 0x000fc60003f06000 */
[----:B------:R-:W-:Y:S01]  /*1110*/  UISETP.NE.AND UP0, UPT, UR4, URZ, UPT ;  /* 0x000000ff0400728c */ /* 0x000fe2000bf05270 */
[----:B------:R-:W-:-:S08]  /*1120*/  FSEL R0, R0, R3, !P0 ;  /* 0x0000000300007208 */ /* 0x000fd00004000000 */
[----:B------:R-:W-:Y:S05]  /*1130*/  BRA.U UP0, `(.L_x_14) ;  /* 0xfffffffd00ec7547 */ /* 0x000fea000b83ffff */
[----:B------:R-:W-:Y:S05]  /*1140*/  BRA `(.L_x_0) ;  /* 0x0000000800f87947 */ /* 0x000fea0003800000 */
.L_x_8:
[----:B------:R-:W0:Y:S01]  /*1150*/  LDCU UR4, c[0x0][0x384] ;  /* 0x00007080ff0477ac */ /* 0x000e220008000800 */
[----:B------:R-:W1:Y:S01]  /*1160*/  LDC R3, c[0x0][0x3a0] ;  /* 0x0000e800ff037b82 */ /* 0x000e620000000800 */
[----:B------:R-:W-:Y:S01]  /*1170*/  HFMA2 R2, -RZ, RZ, 1.7978515625, 12480 ;  /* 0x3f317218ff027431 */ /* 0x000fe200000001ff */
[----:B------:R-:W-:Y:S01]  /*1180*/  MOV R13, 0x7aca44d4 ;  /* 0x7aca44d4000d7802 */ /* 0x000fe20000000f00 */
[----:B------:R-:W1:Y:S01]  /*1190*/  LDCU UR6, c[0x0][0x39c] ;  /* 0x00007380ff0677ac */ /* 0x000e620008000800 */
[----:B------:R-:W-:Y:S02]  /*11a0*/  IMAD.MOV.U32 R14, RZ, RZ, 0x3f000000 ;  /* 0x3f000000ff0e7424 */ /* 0x000fe400078e00ff */
[----:B------:R-:W-:-:S04]  /*11b0*/  FFMA R2, RZ, -R2, 1.7998999604122974038e-35 ;  /* 0x05bf65f0ff027423 */ /* 0x000fc80000000802 */
[----:B------:R-:W-:Y:S01]  /*11c0*/  FFMA R12, RZ, 1.9046542121259335545e-09, R2 ;  /* 0x3102e308ff0c7823 */ /* 0x000fe20000000002 */
[----:B------:R-:W-:Y:S01]  /*11d0*/  FFMA R2, -R14, R13, 0.5 ;  /* 0x3f0000000e027423 */ /* 0x000fe2000000010d */
[----:B0-----:R-:W-:Y:S02]  /*11e0*/  UISETP.GE.U32.AND UP0, UPT, UR4, 0x4, UPT ;  /* 0x000000040400788c */ /* 0x001fe4000bf06070 */
[----:B------:R-:W-:Y:S01]  /*11f0*/  FMUL R12, R12, 1.4426950216293334961 ;  /* 0x3fb8aa3b0c0c7820 */ /* 0x000fe20000400000 */
[----:B------:R-:W-:Y:S01]  /*1200*/  ULOP3.LUT UR5, UR4, 0x3, URZ, 0xc0, !UPT ;  /* 0x0000000304057892 */ /* 0x000fe2000f8ec0ff */
[----:B-1----:R-:W-:-:S05]  /*1210*/  FADD R3, -R3, UR6 ;  /* 0x0000000603037e21 */ /* 0x002fca0008000100 */
[----:B------:R-:W-:Y:S06]  /*1220*/  BRA.U !UP0, `(.L_x_15) ;  /* 0x0000000908187547 */ /* 0x000fec000b800000 */
[----:B------:R-:W-:Y:S01]  /*1230*/  FSETP.NEU.AND P0, PT, R5, RZ, PT ;  /* 0x000000ff0500720b */ /* 0x000fe20003f0d000 */
[----:B------:R-:W-:-:S03]  /*1240*/  ULOP3.LUT UR4, UR4, 0x7ffffffc, URZ, 0xc0, !UPT ;  /* 0x7ffffffc04047892 */ /* 0x000fc6000f8ec0ff */
[----:B------:R-:W-:Y:S01]  /*1250*/  FSEL R13, R11, R8, !P0 ;  /* 0x000000080b0d7208 */ /* 0x000fe20004000000 */
[----:B------:R-:W-:Y:S01]  /*1260*/  UIADD3 UR4, UPT, UPT, -UR4, URZ, URZ ;  /* 0x000000ff04047290 */ /* 0x000fe2000fffe1ff */
[----:B------:R-:W-:Y:S02]  /*1270*/  FSETP.NAN.AND P0, PT, R9, R9, PT ;  /* 0x000000090900720b */ /* 0x000fe40003f08000 */
[----:B------:R-:W-:-:S04]  /*1280*/  LOP3.LUT R14, R13, 0x80000000, R4, 0xb8, !PT ;  /* 0x800000000d0e7812 */ /* 0x000fc800078eb804 */
[----:B------:R-:W-:-:S07]  /*1290*/  FSEL R13, R9, R14, P0 ;  /* 0x0000000e090d7208 */ /* 0x000fce0000000000 */
.L_x_20:
[----:B------:R-:W-:Y:S01]  /*12a0*/  FSETP.GE.AND P0, PT, R0, R13, PT ;  /* 0x0000000d0000720b */ /* 0x000fe20003f06000 */
[----:B------:R-:W-:-:S04]  /*12b0*/  UIADD3 UR4, UPT, UPT, UR4, 0x4, URZ ;  /* 0x0000000404047890 */ /* 0x000fc8000fffe0ff */
[----:B------:R-:W-:-:S08]  /*12c0*/  UISETP.NE.AND UP0, UPT, UR4, URZ, UPT ;  /* 0x000000ff0400728c */ /* 0x000fd0000bf05270 */
[----:B------:R-:W-:Y:S05]  /*12d0*/  @!P0 BRA `(.L_x_16) ;  /* 0x0000000000f08947 */ /* 0x000fea0003800000 */
[----:B------:R-:W0:Y:S02]  /*12e0*/  MUFU.EX2 R0, R12 ;  /* 0x0000000c00007308 */ /* 0x000e240000000800 */
[----:B0-----:R-:W-:Y:S01]  /*12f0*/  FMUL R14, R0, 0.25 ;  /* 0x3e800000000e7820 */ /* 0x001fe20000400000 */
[----:B------:R-:W-:-:S05]  /*1300*/  IMAD.MOV.U32 R0, RZ, RZ, R10 ;  /* 0x000000ffff007224 */ /* 0x000fca00078e000a */
[----:B------:R-:W0:Y:S02]  /*1310*/  MUFU.RCP R15, R14 ;  /* 0x0000000e000f7308 */ /* 0x000e240000001000 */
[----:B0-----:R-:W-:-:S04]  /*1320*/  FMUL.FTZ R15, R15, 0.125 ;  /* 0x3e0000000f0f7820 */ /* 0x001fc80000410000 */
[----:B------:R-:W-:-:S05]  /*1330*/  FFMA R15, R14, 2, R15 ;  /* 0x400000000e0f7823 */ /* 0x000fca000000000f */
[----:B------:R-:W-:-:S13]  /*1340*/  FSETP.NEU.AND P0, PT, R10, R15, PT ;  /* 0x0000000f0a00720b */ /* 0x000fda0003f0d000 */
[----:B------:R-:W-:Y:S05]  /*1350*/  @P0 BRA `(.L_x_17) ;  /* 0x0000000000540947 */ /* 0x000fea0003800000 */
[----:B------:R-:W0:Y:S01]  /*1360*/  MUFU.RSQ R15, R2 ;  /* 0x00000002000f7308 */ /* 0x000e220000001400 */
[----:B------:R-:W-:Y:S02]  /*1370*/  HFMA2 R17, -RZ, RZ, 1.3251953125, -55.71875 ;  /* 0x3d4dd2f7ff117431 */ /* 0x000fe400000001ff */
[C---:B0-----:R-:W-:Y:S01]  /*1380*/  FMUL R0, R15.reuse, R2 ;  /* 0x000000020f007220 */ /* 0x041fe20000400000 */
[----:B------:R-:W-:-:S04]  /*1390*/  FMUL R15, R15, 0.5 ;  /* 0x3f0000000f0f7820 */ /* 0x000fc80000400000 */
[----:B------:R-:W-:-:S04]  /*13a0*/  FFMA R15, -R0, R15, 0.5 ;  /* 0x3f000000000f7423 */ /* 0x000fc8000000010f */
[----:B------:R-:W-:-:S04]  /*13b0*/  FFMA R15, R0, R15, R0 ;  /* 0x0000000f000f7223 */ /* 0x000fc80000000000 */
[----:B------:R-:W-:-:S04]  /*13c0*/  FMUL R0, R15, R15 ;  /* 0x0000000f0f007220 */ /* 0x000fc80000400000 */
[----:B------:R-:W-:-:S04]  /*13d0*/  FFMA R17, R0, R17, 0.018773360177874565125 ;  /* 0x3c99ca9700117423 */ /* 0x000fc80000000011 */
[----:B------:R-:W-:-:S04]  /*13e0*/  FFMA R17, R0, R17, 0.046769052743911743164 ;  /* 0x3d3f90e800117423 */ /* 0x000fc80000000011 */
[----:B------:R-:W-:-:S04]  /*13f0*/  FFMA R17, R0, R17, 0.074823014438152313232 ;  /* 0x3d993ccf00117423 */ /* 0x000fc80000000011 */
[----:B------:R-:W-:-:S04]  /*1400*/  FFMA R17, R0, R17, 0.16667181253433227539 ;  /* 0x3e2aac0400117423 */ /* 0x000fc80000000011 */
[----:B------:R-:W-:-:S04]  /*1410*/  FMUL R0, R0, R17 ;  /* 0x0000001100007220 */ /* 0x000fc80000400000 */
[----:B------:R-:W-:Y:S01]  /*1420*/  FFMA R0, R15, R0, R15 ;  /* 0x000000000f007223 */ /* 0x000fe2000000000f */
[----:B------:R-:W-:-:S03]  /*1430*/  IMAD.MOV.U32 R15, RZ, RZ, 0x3fd774eb ;  /* 0x3fd774ebff0f7424 */ /* 0x000fc600078e00ff */
[----:B------:R-:W-:-:S04]  /*1440*/  FMUL R0, R0, -2 ;  /* 0xc000000000007820 */ /* 0x000fc80000400000 */
[----:B------:R-:W-:Y:S01]  /*1450*/  FFMA R0, R15, 0.93318945169448852539, R0 ;  /* 0x3f6ee5810f007823 */ /* 0x000fe20000000000 */
[----:B------:R-:W-:-:S04]  /*1460*/  MOV R15, 0xfaca44d4 ;  /* 0xfaca44d4000f7802 */ /* 0x000fc80000000f00 */
[C---:B------:R-:W-:Y:S02]  /*1470*/  FSETP.NAN.AND P0, PT, R0.reuse, R0, PT ;  /* 0x000000000000720b */ /* 0x040fe40003f08000 */
[----:B------:R-:W-:-:S04]  /*1480*/  LOP3.LUT R15, R0, 0x80000000, R15, 0xb8, !PT ;  /* 0x80000000000f7812 */ /* 0x000fc800078eb80f */
[----:B------:R-:W-:-:S05]  /*1490*/  FSEL R0, R15, R0, !P0 ;  /* 0x000000000f007208 */ /* 0x000fca0004000000 */
[----:B------:R-:W-:-:S07]  /*14a0*/  FADD R0, -R0, R3 ;  /* 0x0000000300007221 */ /* 0x000fce0000000100 */
.L_x_17:
[----:B------:R-:W-:-:S13]  /*14b0*/  FSETP.GE.AND P0, PT, R0, R13, PT ;  /* 0x0000000d0000720b */ /* 0x000fda0003f06000 */
[----:B------:R-:W-:Y:S05]  /*14c0*/  @!P0 BRA `(.L_x_18) ;  /* 0x0000000000f08947 */ /* 0x000fea0003800000 */
[----:B------:R-:W0:Y:S02]  /*14d0*/  MUFU.EX2 R0, R12 ;  /* 0x0000000c00007308 */ /* 0x000e240000000800 */
[----:B0-----:R-:W-:-:S06]  /*14e0*/  FMUL R14, R0, 0.25 ;  /* 0x3e800000000e7820 */ /* 0x001fcc0000400000 */
[----:B------:R-:W0:Y:S02]  /*14f0*/  MUFU.RCP R0, R14 ;  /* 0x0000000e00007308 */ /* 0x000e240000001000 */
[----:B0-----:R-:W-:Y:S01]  /*1500*/  FMUL.FTZ R15, R0, 0.125 ;  /* 0x3e000000000f7820 */ /* 0x001fe20000410000 */
[----:B------:R-:W-:-:S03]  /*1510*/  IMAD.MOV.U32 R0, RZ, RZ, R10 ;  /* 0x000000ffff007224 */ /* 0x000fc600078e000a */
        /* <DEDUP_REMOVED lines=24> */
.L_x_16:
        /* <DEDUP_REMOVED lines=31> */
.L_x_18:
        /* <DEDUP_REMOVED lines=31> */
.L_x_19:
[----:B------:R-:W-:Y:S05]  /*1a80*/  BRA.U UP0, `(.L_x_20) ;  /* 0xfffffff900047547 */ /* 0x000fea000b83ffff */
.L_x_15:
[----:B------:R-:W-:-:S09]  /*1a90*/  UISETP.NE.AND UP0, UPT, UR5, URZ, UPT ;  /* 0x000000ff0500728c */ /* 0x000fd2000bf05270 */
[----:B------:R-:W-:Y:S05]  /*1aa0*/  BRA.U !UP0, `(.L_x_0) ;  /* 0x0000000108a07547 */ /* 0x000fea000b800000 */
[----:B------:R-:W-:Y:S01]  /*1ab0*/  FSETP.NEU.AND P0, PT, R5, RZ, PT ;  /* 0x000000ff0500720b */ /* 0x000fe20003f0d000 */
[----:B------:R-:W-:-:S03]  /*1ac0*/  UIADD3 UR4, UPT, UPT, -UR5, URZ, URZ ;  /* 0x000000ff05047290 */ /* 0x000fc6000fffe1ff */
[----:B------:R-:W-:Y:S02]  /*1ad0*/  FSEL R11, R11, R8, !P0 ;  /* 0x000000080b0b7208 */ /* 0x000fe40004000000 */
[----:B------:R-:W-:Y:S02]  /*1ae0*/  FSETP.NAN.AND P0, PT, R9, R9, PT ;  /* 0x000000090900720b */ /* 0x000fe40003f08000 */
[----:B------:R-:W-:-:S04]  /*1af0*/  LOP3.LUT R4, R11, 0x80000000, R4, 0xb8, !PT ;  /* 0x800000000b047812 */ /* 0x000fc800078eb804 */
[----:B------:R-:W-:-:S07]  /*1b00*/  FSEL R9, R9, R4, P0 ;  /* 0x0000000409097208 */ /* 0x000fce0000000000 */
.L_x_22:
[----:B------:R-:W-:Y:S01]  /*1b10*/  FSETP.GE.AND P0, PT, R0, R9, PT ;  /* 0x000000090000720b */ /* 0x000fe20003f06000 */
[----:B------:R-:W-:-:S04]  /*1b20*/  UIADD3 UR4, UPT, UPT, UR4, 0x1, URZ ;  /* 0x0000000104047890 */ /* 0x000fc8000fffe0ff */
[----:B------:R-:W-:-:S08]  /*1b30*/  UISETP.NE.AND UP0, UPT, UR4, URZ, UPT ;  /* 0x000000ff0400728c */ /* 0x000fd0000bf05270 */
        /* <DEDUP_REMOVED lines=30> */
.L_x_21:
[----:B------:R-:W-:Y:S05]  /*1d20*/  BRA.U UP0, `(.L_x_22) ;  /* 0xfffffffd00787547 */ /* 0x000fea000b83ffff */
.L_x_0:
[----:B------:R-:W0:Y:S01]  /*1d30*/  F2F.F64.F32 R2, R0 ;  /* 0x0000000000027310 */ /* 0x000e220000201800 */
[----:B------:R-:W-:Y:S01]  /*1d40*/  MOV R8, 0x0 ;  /* 0x0000000000087802 */ /* 0x000fe20000000f00 */
[----:B------:R-:W1:Y:S05]  /*1d50*/  LDCU.64 UR4, c[0x4][0x8] ;  /* 0x01000100ff0477ac */ /* 0x000e6a0008000a00 */
[----:B------:R-:W2:Y:S01]  /*1d60*/  LDC.64 R8, c[0x4][R8] ;  /* 0x0100000008087b82 */ /* 0x000ea20000000a00 */
[----:B0-----:R0:W-:Y:S01]  /*1d70*/  STL.64 [R1], R2 ;  /* 0x0000000201007387 */ /* 0x0011e20000100a00 */
[----:B-1----:R-:W-:Y:S01]  /*1d80*/  IMAD.U32 R4, RZ, RZ, UR4 ;  /* 0x00000004ff047e24 */ /* 0x002fe2000f8e00ff */
[----:B------:R-:W-:-:S07]  /*1d90*/  MOV R5, UR5 ;  /* 0x0000000500057c02 */ /* 0x000fce0008000f00 */
[----:B------:R-:W-:-:S07]  /*1da0*/  LEPC R20, `(.L_x_23) ;  /* 0x000000001014794e */ /* 0x000fce0000000000 */
[----:B0-2---:R-:W-:Y:S05]  /*1db0*/  CALL.ABS.NOINC R8 ;  /* 0x0000000008007343 */ /* 0x005fea0003c00000 */
.L_x_23:
[----:B------:R-:W-:Y:S05]  /*1dc0*/  EXIT ;  /* 0x000000000000794d */ /* 0x000fea0003800000 */
        .weak           $__internal_0_$__cuda_sm3x_div_rn_noftz_f32_slowpath
        .type           $__internal_0_$__cuda_sm3x_div_rn_noftz_f32_slowpath,@function
        .size           $__internal_0_$__cuda_sm3x_div_rn_noftz_f32_slowpath,(.L_x_33 - $__internal_0_$__cuda_sm3x_div_rn_noftz_f32_slowpath)
$__internal_0_$__cuda_sm3x_div_rn_noftz_f32_slowpath:
[----:B------:R-:W-:Y:S02]  /*1dd0*/  SHF.R.U32.HI R14, RZ, 0x17, R3 ;  /* 0x00000017ff0e7819 */ /* 0x000fe40000011603 */
[----:B------:R-:W-:Y:S02]  /*1de0*/  SHF.R.U32.HI R13, RZ, 0x17, R2 ;  /* 0x00000017ff0d7819 */ /* 0x000fe40000011602 */
[----:B------:R-:W-:Y:S02]  /*1df0*/  LOP3.LUT R14, R14, 0xff, RZ, 0xc0, !PT ;  /* 0x000000ff0e0e7812 */ /* 0x000fe400078ec0ff */
[----:B------:R-:W-:-:S03]  /*1e00*/  LOP3.LUT R15, R13, 0xff, RZ, 0xc0, !PT ;  /* 0x000000ff0d0f7812 */ /* 0x000fc600078ec0ff */
[----:B------:R-:W-:Y:S01]  /*1e10*/  VIADD R17, R14, 0xffffffff ;  /* 0xffffffff0e117836 */ /* 0x000fe20000000000 */
[----:B------:R-:W-:-:S04]  /*1e20*/  IADD3 R16, PT, PT, R15, -0x1, RZ ;  /* 0xffffffff0f107810 */ /* 0x000fc80007ffe0ff */
[----:B------:R-:W-:-:S04]  /*1e30*/  ISETP.GT.U32.AND P0, PT, R17, 0xfd, PT ;  /* 0x000000fd1100780c */ /* 0x000fc80003f04070 */
[----:B------:R-:W-:-:S13]  /*1e40*/  ISETP.GT.U32.OR P0, PT, R16, 0xfd, P0 ;  /* 0x000000fd1000780c */ /* 0x000fda0000704470 */
[----:B------:R-:W-:Y:S01]  /*1e50*/  @!P0 IMAD.MOV.U32 R13, RZ, RZ, RZ ;  /* 0x000000ffff0d8224 */ /* 0x000fe200078e00ff */
[----:B------:R-:W-:Y:S06]  /*1e60*/  @!P0 BRA `(.L_x_24) ;  /* 0x00000000005c8947 */ /* 0x000fec0003800000 */
[----:B------:R-:W-:Y:S02]  /*1e70*/  FSETP.GTU.FTZ.AND P0, PT, |R2|, +INF , PT ;  /* 0x7f8000000200780b */ /* 0x000fe40003f1c200 */
[----:B------:R-:W-:-:S04]  /*1e80*/  FSETP.GTU.FTZ.AND P1, PT, |R3|, +INF , PT ;  /* 0x7f8000000300780b */ /* 0x000fc80003f3c200 */
[----:B------:R-:W-:-:S13]  /*1e90*/  PLOP3.LUT P0, PT, P0, P1, PT, 0xf8, 0x8f ;  /* 0x00000000008f781c */ /* 0x000fda0000703f70 */
[----:B------:R-:W-:Y:S05]  /*1ea0*/  @P0 BRA `(.L_x_25) ;  /* 0x0000000400440947 */ /* 0x000fea0003800000 */
[----:B------:R-:W-:-:S13]  /*1eb0*/  LOP3.LUT P0, RZ, R3, 0x7fffffff, R2, 0xc8, !PT ;  /* 0x7fffffff03ff7812 */ /* 0x000fda000780c802 */
[----:B------:R-:W-:Y:S05]  /*1ec0*/  @!P0 BRA `(.L_x_26) ;  /* 0x0000000400348947 */ /* 0x000fea0003800000 */
[C---:B------:R-:W-:Y:S02]  /*1ed0*/  FSETP.NEU.FTZ.AND P3, PT, |R2|.reuse, +INF , PT ;  /* 0x7f8000000200780b */ /* 0x040fe40003f7d200 */
[----:B------:R-:W-:Y:S02]  /*1ee0*/  FSETP.NEU.FTZ.AND P1, PT, |R3|, +INF , PT ;  /* 0x7f8000000300780b */ /* 0x000fe40003f3d200 */
[----:B------:R-:W-:-:S11]  /*1ef0*/  FSETP.NEU.FTZ.AND P0, PT, |R2|, +INF , PT ;  /* 0x7f8000000200780b */ /* 0x000fd60003f1d200 */
[----:B------:R-:W-:Y:S05]  /*1f00*/  @!P1 BRA !P3, `(.L_x_26) ;  /* 0x0000000400249947 */ /* 0x000fea0005800000 */
[----:B------:R-:W-:-:S04]  /*1f10*/  LOP3.LUT P3, RZ, R2, 0x7fffffff, RZ, 0xc0, !PT ;  /* 0x7fffffff02ff7812 */ /* 0x000fc8000786c0ff */
[----:B------:R-:W-:-:S13]  /*1f20*/  PLOP3.LUT P1, PT, P1, P3, PT, 0x2f, 0xf2 ;  /* 0x0000000000f2781c */ /* 0x000fda0000f26577 */
[----:B------:R-:W-:Y:S05]  /*1f30*/  @P1 BRA `(.L_x_27) ;  /* 0x0000000400101947 */ /* 0x000fea0003800000 */
[----:B------:R-:W-:-:S04]  /*1f40*/  LOP3.LUT P1, RZ, R3, 0x7fffffff, RZ, 0xc0, !PT ;  /* 0x7fffffff03ff7812 */ /* 0x000fc8000782c0ff */
[----:B------:R-:W-:-:S13]  /*1f50*/  PLOP3.LUT P0, PT, P0, P1, PT, 0x2f, 0xf2 ;  /* 0x0000000000f2781c */ /* 0x000fda0000702577 */
[----:B------:R-:W-:Y:S05]  /*1f60*/  @P0 BRA `(.L_x_28) ;  /* 0x0000000000f80947 */ /* 0x000fea0003800000 */
[----:B------:R-:W-:Y:S02]  /*1f70*/  ISETP.GE.AND P0, PT, R16, RZ, PT ;  /* 0x000000ff1000720c */ /* 0x000fe40003f06270 */
[----:B------:R-:W-:-:S11]  /*1f80*/  ISETP.GE.AND P1, PT, R17, RZ, PT ;  /* 0x000000ff1100720c */ /* 0x000fd60003f26270 */
[----:B------:R-:W-:Y:S01]  /*1f90*/  @P0 MOV R13, RZ ;  /* 0x000000ff000d0202 */ /* 0x000fe20000000f00 */
[----:B------:R-:W-:Y:S02]  /*1fa0*/  @!P0 IMAD.MOV.U32 R13, RZ, RZ, -0x40 ;  /* 0xffffffc0ff0d8424 */ /* 0x000fe400078e00ff */
[----:B------:R-:W-:Y:S01]  /*1fb0*/  @!P0 FFMA R2, R2, 1.84467440737095516160e+19, RZ ;  /* 0x5f80000002028823 */ /* 0x000fe200000000ff */
[----:B------:R-:W-:Y:S02]  /*1fc0*/  @!P1 FFMA R3, R3, 1.84467440737095516160e+19, RZ ;  /* 0x5f80000003039823 */ /* 0x000fe400000000ff */
[----:B------:R-:W-:-:S07]  /*1fd0*/  @!P1 IADD3 R13, PT, PT, R13, 0x40, RZ ;  /* 0x000000400d0d9810 */ /* 0x000fce0007ffe0ff */
.L_x_24:
[----:B------:R-:W-:Y:S02]  /*1fe0*/  LEA R16, R14, 0xc0800000, 0x17 ;  /* 0xc08000000e107811 */ /* 0x000fe400078eb8ff */
[----:B------:R-:W-:-:S03]  /*1ff0*/  IADD3 R15, PT, PT, R15, -0x7f, RZ ;  /* 0xffffff810f0f7810 */ /* 0x000fc60007ffe0ff */
[----:B------:R-:W-:Y:S02]  /*2000*/  IMAD.IADD R16, R3, 0x1, -R16 ;  /* 0x0000000103107824 */ /* 0x000fe400078e0a10 */
[C---:B------:R-:W-:Y:S02]  /*2010*/  IMAD R2, R15.reuse, -0x800000, R2 ;  /* 0xff8000000f027824 */ /* 0x040fe400078e0202 */
[----:B------:R0:W1:Y:S01]  /*2020*/  MUFU.RCP R3, R16 ;  /* 0x0000001000037308 */ /* 0x0000620000001000 */
[----:B------:R-:W-:Y:S01]  /*2030*/  FADD.FTZ R17, -R16, -RZ ;  /* 0x800000ff10117221 */ /* 0x000fe20000010100 */
[----:B0-----:R-:W-:-:S05]  /*2040*/  IADD3 R16, PT, PT, R15, 0x7f, -R14 ;  /* 0x0000007f0f107810 */ /* 0x001fca0007ffe80e */
[----:B------:R-:W-:Y:S02]  /*2050*/  IMAD.IADD R13, R16, 0x1, R13 ;  /* 0x00000001100d7824 */ /* 0x000fe400078e020d */
[----:B-1----:R-:W-:-:S04]  /*2060*/  FFMA R18, R3, R17, 1 ;  /* 0x3f80000003127423 */ /* 0x002fc80000000011 */
[----:B------:R-:W-:-:S04]  /*2070*/  FFMA R3, R3, R18, R3 ;  /* 0x0000001203037223 */ /* 0x000fc80000000003 */
[----:B------:R-:W-:-:S04]  /*2080*/  FFMA R18, R2, R3, RZ ;  /* 0x0000000302127223 */ /* 0x000fc800000000ff */
[----:B------:R-:W-:-:S04]  /*2090*/  FFMA R19, R17, R18, R2 ;  /* 0x0000001211137223 */ /* 0x000fc80000000002 */
[----:B------:R-:W-:-:S04]  /*20a0*/  FFMA R18, R3, R19, R18 ;  /* 0x0000001303127223 */ /* 0x000fc80000000012 */
[----:B------:R-:W-:-:S04]  /*20b0*/  FFMA R17, R17, R18, R2 ;  /* 0x0000001211117223 */ /* 0x000fc80000000002 */
[----:B------:R-:W-:-:S05]  /*20c0*/  FFMA R2, R3, R17, R18 ;  /* 0x0000001103027223 */ /* 0x000fca0000000012 */
[----:B------:R-:W-:-:S04]  /*20d0*/  SHF.R.U32.HI R14, RZ, 0x17, R2 ;  /* 0x00000017ff0e7819 */ /* 0x000fc80000011602 */
[----:B------:R-:W-:-:S04]  /*20e0*/  LOP3.LUT R14, R14, 0xff, RZ, 0xc0, !PT ;  /* 0x000000ff0e0e7812 */ /* 0x000fc800078ec0ff */
[----:B------:R-:W-:-:S05]  /*20f0*/  IADD3 R19, PT, PT, R14, R13, RZ ;  /* 0x0000000d0e137210 */ /* 0x000fca0007ffe0ff */
[----:B------:R-:W-:-:S05]  /*2100*/  VIADD R14, R19, 0xffffffff ;  /* 0xffffffff130e7836 */ /* 0x000fca0000000000 */
[----:B------:R-:W-:-:S13]  /*2110*/  ISETP.GE.U32.AND P0, PT, R14, 0xfe, PT ;  /* 0x000000fe0e00780c */ /* 0x000fda0003f06070 */
[----:B------:R-:W-:Y:S05]  /*2120*/  @!P0 BRA `(.L_x_29) ;  /* 0x0000000000808947 */ /* 0x000fea0003800000 */
[----:B------:R-:W-:-:S13]  /*2130*/  ISETP.GT.AND P0, PT, R19, 0xfe, PT ;  /* 0x000000fe1300780c */ /* 0x000fda0003f04270 */
[----:B------:R-:W-:Y:S05]  /*2140*/  @P0 BRA `(.L_x_30) ;  /* 0x00000000006c0947 */ /* 0x000fea0003800000 */
[----:B------:R-:W-:-:S13]  /*2150*/  ISETP.GE.AND P0, PT, R19, 0x1, PT ;  /* 0x000000011300780c */ /* 0x000fda0003f06270 */
[----:B------:R-:W-:Y:S05]  /*2160*/  @P0 BRA `(.L_x_31) ;  /* 0x0000000000980947 */ /* 0x000fea0003800000 */
[----:B------:R-:W-:Y:S02]  /*2170*/  ISETP.GE.AND P0, PT, R19, -0x18, PT ;  /* 0xffffffe81300780c */ /* 0x000fe40003f06270 */
[----:B------:R-:W-:-:S11]  /*2180*/  LOP3.LUT R2, R2, 0x80000000, RZ, 0xc0, !PT ;  /* 0x8000000002027812 */ /* 0x000fd600078ec0ff */
[----:B------:R-:W-:Y:S05]  /*2190*/  @!P0 BRA `(.L_x_31) ;  /* 0x00000000008c8947 */ /* 0x000fea0003800000 */
[-CC-:B------:R-:W-:Y:S01]  /*21a0*/  FFMA.RZ R13, R3, R17.reuse, R18.reuse ;  /* 0x00000011030d7223 */ /* 0x180fe2000000c012 */
[----:B------:R-:W-:Y:S01]  /*21b0*/  IADD3 R16, PT, PT, R19, 0x20, RZ ;  /* 0x0000002013107810 */ /* 0x000fe20007ffe0ff */
[-CC-:B------:R-:W-:Y:S01]  /*21c0*/  FFMA.RM R14, R3, R17.reuse, R18.reuse ;  /* 0x00000011030e7223 */ /* 0x180fe20000004012 */
[----:B------:R-:W-:Y:S02]  /*21d0*/  ISETP.NE.AND P3, PT, R19, RZ, PT ;  /* 0x000000ff1300720c */ /* 0x000fe40003f65270 */
[----:B------:R-:W-:Y:S01]  /*21e0*/  LOP3.LUT R15, R13, 0x7fffff, RZ, 0xc0, !PT ;  /* 0x007fffff0d0f7812 */ /* 0x000fe200078ec0ff */
[----:B------:R-:W-:Y:S01]  /*21f0*/  FFMA.RP R13, R3, R17, R18 ;  /* 0x00000011030d7223 */ /* 0x000fe20000008012 */
[----:B------:R-:W-:Y:S01]  /*2200*/  IMAD.MOV R3, RZ, RZ, -R19 ;  /* 0x000000ffff037224 */ /* 0x000fe200078e0a13 */
[----:B------:R-:W-:Y:S02]  /*2210*/  ISETP.NE.AND P1, PT, R19, RZ, PT ;  /* 0x000000ff1300720c */ /* 0x000fe40003f25270 */
[----:B------:R-:W-:-:S02]  /*2220*/  LOP3.LUT R15, R15, 0x800000, RZ, 0xfc, !PT ;  /* 0x008000000f0f7812 */ /* 0x000fc400078efcff */
[----:B------:R-:W-:Y:S02]  /*2230*/  FSETP.NEU.FTZ.AND P0, PT, R13, R14, PT ;  /* 0x0000000e0d00720b */ /* 0x000fe40003f1d000 */
[----:B------:R-:W-:Y:S02]  /*2240*/  SHF.L.U32 R16, R15, R16, RZ ;  /* 0x000000100f107219 */ /* 0x000fe400000006ff */
[----:B------:R-:W-:Y:S02]  /*2250*/  SEL R14, R3, RZ, P3 ;  /* 0x000000ff030e7207 */ /* 0x000fe40001800000 */
[----:B------:R-:W-:Y:S02]  /*2260*/  ISETP.NE.AND P1, PT, R16, RZ, P1 ;  /* 0x000000ff1000720c */ /* 0x000fe40000f25270 */
[----:B------:R-:W-:Y:S02]  /*2270*/  SHF.R.U32.HI R14, RZ, R14, R15 ;  /* 0x0000000eff0e7219 */ /* 0x000fe4000001160f */
[----:B------:R-:W-:-:S02]  /*2280*/  PLOP3.LUT P0, PT, P0, P1, PT, 0xf8, 0x8f ;  /* 0x00000000008f781c */ /* 0x000fc40000703f70 */
[----:B------:R-:W-:Y:S02]  /*2290*/  SHF.R.U32.HI R16, RZ, 0x1, R14 ;  /* 0x00000001ff107819 */ /* 0x000fe4000001160e */
[----:B------:R-:W-:-:S04]  /*22a0*/  SEL R3, RZ, 0x1, !P0 ;  /* 0x00000001ff037807 */ /* 0x000fc80004000000 */
[----:B------:R-:W-:-:S04]  /*22b0*/  LOP3.LUT R3, R3, 0x1, R16, 0xf8, !PT ;  /* 0x0000000103037812 */ /* 0x000fc800078ef810 */
[----:B------:R-:W-:-:S04]  /*22c0*/  LOP3.LUT R3, R3, R14, RZ, 0xc0, !PT ;  /* 0x0000000e03037212 */ /* 0x000fc800078ec0ff */
[----:B------:R-:W-:-:S04]  /*22d0*/  IADD3 R3, PT, PT, R16, R3, RZ ;  /* 0x0000000310037210 */ /* 0x000fc80007ffe0ff */
[----:B------:R-:W-:Y:S01]  /*22e0*/  LOP3.LUT R2, R3, R2, RZ, 0xfc, !PT ;  /* 0x0000000203027212 */ /* 0x000fe200078efcff */
[----:B------:R-:W-:Y:S06]  /*22f0*/  BRA `(.L_x_31) ;  /* 0x0000000000347947 */ /* 0x000fec0003800000 */
.L_x_30:
[----:B------:R-:W-:-:S04]  /*2300*/  LOP3.LUT R2, R2, 0x80000000, RZ, 0xc0, !PT ;  /* 0x8000000002027812 */ /* 0x000fc800078ec0ff */
[----:B------:R-:W-:Y:S01]  /*2310*/  LOP3.LUT R2, R2, 0x7f800000, RZ, 0xfc, !PT ;  /* 0x7f80000002027812 */ /* 0x000fe200078efcff */
[----:B------:R-:W-:Y:S06]  /*2320*/  BRA `(.L_x_31) ;  /* 0x0000000000287947 */ /* 0x000fec0003800000 */
.L_x_29:
[----:B------:R-:W-:Y:S01]  /*2330*/  IMAD R2, R13, 0x800000, R2 ;  /* 0x008000000d027824 */ /* 0x000fe200078e0202 */
[----:B------:R-:W-:Y:S06]  /*2340*/  BRA `(.L_x_31) ;  /* 0x0000000000207947 */ /* 0x000fec0003800000 */
.L_x_28:
[----:B------:R-:W-:-:S04]  /*2350*/  LOP3.LUT R2, R3, 0x80000000, R2, 0x48, !PT ;  /* 0x8000000003027812 */ /* 0x000fc800078e4802 */
[----:B------:R-:W-:Y:S01]  /*2360*/  LOP3.LUT R2, R2, 0x7f800000, RZ, 0xfc, !PT ;  /* 0x7f80000002027812 */ /* 0x000fe200078efcff */
[----:B------:R-:W-:Y:S06]  /*2370*/  BRA `(.L_x_31) ;  /* 0x0000000000147947 */ /* 0x000fec0003800000 */
.L_x_27:
[----:B------:R-:W-:Y:S01]  /*2380*/  LOP3.LUT R2, R3, 0x80000000, R2, 0x48, !PT ;  /* 0x8000000003027812 */ /* 0x000fe200078e4802 */
[----:B------:R-:W-:Y:S06]  /*2390*/  BRA `(.L_x_31) ;  /* 0x00000000000c7947 */ /* 0x000fec0003800000 */
.L_x_26:
[----:B------:R-:W0:Y:S01]  /*23a0*/  MUFU.RSQ R2, -QNAN ;  /* 0xffc0000000027908 */ /* 0x000e220000001400 */
[----:B------:R-:W-:Y:S05]  /*23b0*/  BRA `(.L_x_31) ;  /* 0x0000000000047947 */ /* 0x000fea0003800000 */
.L_x_25:
[----:B------:R-:W-:-:S07]  /*23c0*/  FADD.FTZ R2, R2, R3 ;  /* 0x0000000302027221 */ /* 0x000fce0000010000 */
.L_x_31:
[----:B------:R-:W-:-:S04]  /*23d0*/  HFMA2 R13, -RZ, RZ, 0, 0 ;  /* 0x00000000ff0d7431 */ /* 0x000fc800000001ff */
[----:B0-----:R-:W-:Y:S05]  /*23e0*/  RET.REL.NODEC R12 `(_Z7computefififffffffff) ;  /* 0xffffffdc0c047950 */ /* 0x001fea0003c3ffff */
.L_x_32:
[----:B------:R-:W-:-:S00]  /*23f0*/  BRA `(.L_x_32) ;  /* 0xfffffffc00fc7947 */ /* 0x000fc0000383ffff */
[----:B------:R-:W-:-:S00]  /*2400*/  NOP ;  /* 0x0000000000007918 */ /* 0x000fc00000000000 */
[----:B------:R-:W-:-:S00]  /*2410*/  NOP ;  /* 0x0000000000007918 */ /* 0x000fc00000000000 */
[----:B------:R-:W-:-:S00]  /*2420*/  NOP ;  /* 0x0000000000007918 */ /* 0x000fc00000000000 */
[----:B------:R-:W-:-:S00]  /*2430*/  NOP ;  /* 0x0000000000007918 */ /* 0x000fc00000000000 */
[----:B------:R-:W-:-:S00]  /*2440*/  NOP ;  /* 0x0000000000007918 */ /* 0x000fc00000000000 */
[----:B------:R-:W-:-:S00]  /*2450*/  NOP ;  /* 0x0000000000007918 */ /* 0x000fc00000000000 */
[----:B------:R-:W-:-:S00]  /*2460*/  NOP ;  /* 0x0000000000007918 */ /* 0x000fc00000000000 */
[----:B------:R-:W-:-:S00]  /*2470*/  NOP ;  /* 0x0000000000007918 */ /* 0x000fc00000000000 */
.L_x_33:


//--------------------- .nv.global.init           --------------------------
	.section	.nv.global.init,"aw",@progbits
.nv.global.init:
	.type		$str,@object
	.size		$str,(.L_0 - $str)
$str:
        /*0000*/ 	.byte	0x25, 0x2e, 0x31, 0x37, 0x67, 0x0a, 0x00
.L_0:


//--------------------- .nv.shared.reserved.0     --------------------------
	.section	.nv.shared.reserved.0,"aw",@nobits
	.weak		__nv_reservedSMEM_offset_0_alias
	.size		__nv_reservedSMEM_offset_0_alias, 0, 64
	.other		__nv_reservedSMEM_offset_0_alias,@"STO_CUDA_RESERVED_SHARED STV_DEFAULT"
__nv_reservedSMEM_offset_0_alias:
	.zero		0
	.zero		64


//--------------------- .nv.constant0._Z7computefififffffffff --------------------------
	.section	.nv.constant0._Z7computefififffffffff,"a",@progbits
	.sectionflags	@""
	.align	4
.nv.constant0._Z7computefififffffffff:
	.zero		948


//--------------------- SYMBOLS --------------------------

	.type		.nv.reservedSmem.offset0,@object
	.size		.nv.reservedSmem.offset0,0x4
	.type		vprintf,@function
